	.target	sm_100a

	.elftype	@"ET_EXEC"


//--------------------- .note.nv.tkinfo           --------------------------
	.section	.note.nv.tkinfo,"",@"SHT_NOTE"
	.sectionflags	@"SHF_NOTE_NV_TKINFO"
	.tkinfo
        /*0018*/ 	.word	0x00000002
        /*0030*/ 	.string	""
        /*0030*/ 	.string	"ptxas"
        /*0030*/ 	.string	"Cuda compilation tools, release 13.0, V13.0.88"
        /*0030*/ 	.string	"Build cuda_13.0.r13.0/compiler.36424714_0"
        /*0030*/ 	.string	"-arch sm_100a -m 64 "



//--------------------- .note.nv.cuinfo           --------------------------
	.section	.note.nv.cuinfo,"",@"SHT_NOTE"
	.sectionflags	@"SHF_NOTE_NV_CUINFO"
        /*0018*/ 	.short	0x0002
        /*001a*/ 	.short	0x0064
        /*001c*/ 	.short	0x0082
	.zero		2


//--------------------- .nv.info                  --------------------------
	.section	.nv.info,"",@"SHT_CUDA_INFO"
	.align	4


	//----- nvinfo : EIATTR_REGCOUNT
	.align		4
        /*0000*/ 	.byte	0x04, 0x2f
        /*0002*/ 	.short	(.L_19 - .L_18)
	.align		4
.L_18:
        /*0004*/ 	.word	index@(_ZN7cutlass13device_kernelINS_4gemm6kernel13GemmUniversalIN4cute5tupleIJiiiiEEENS1_10collective13CollectiveMmaINS1_46MainloopSm100TmaUmmaWarpSpecializedBlockScaledILi16ELi2ELi2ENS5_IJNS4_1CILi2EEENSA_ILi1EEESC_EEEEENS5_IJNSA_ILi256EEENSA_ILi64EEENSA_ILi128EEEEEENS5_IJNS_12float_e2m1_tENS_13float_ue4m3_tEEEENS5_IJNS5_IJlSC_lEEENS4_6LayoutINS5_IJNS5_IJNS5_IJNSA_ILi32EEENSA_ILi4EEEEEEiEEENS5_IJNS5_IJNSA_ILi16EEESP_EEEiEEENS5_IJSC_iEEEEEENS5_IJSU_NS5_IJNS5_IJNSA_ILi0EEESC_EEENSA_ILi512EEEEEENS5_IJSX_iEEEEEEEEEEESL_S14_NS4_8TiledMMAINS4_8MMA_AtomIJNS4_23SM100_MMA_MXF4_2x1SM_SSISJ_SJ_fSK_Li256ELi64ELi16ELNS4_4UMMA5MajorE0ELS19_0ELNS18_7ScaleInE0ELS1A_0EEEEEENSN_INS5_IJSC_SC_SC_EEENS5_IJSX_SX_SX_EEEEENS5_IJNS4_10UnderscoreES1G_S1G_EEEEENS5_IJNS4_18SM100_TMA_2SM_LOADES1J_EEENS5_IJNS4_14ComposedLayoutINS4_7SwizzleILi2ELi4ELi3EEENS4_18smem_ptr_flag_bitsILi4EEENSN_INS5_IJNSA_ILi8EEESH_EEENS5_IJSH_SC_EEEEEEENSN_INS5_IJNS5_IJNS5_IJSQ_SC_EEEST_EEESC_NS5_IJSC_SB_EEEEEENS5_IJNS5_IJNS5_IJST_SZ_EEESY_EEESX_NS5_IJSP_SZ_EEEEEEEEEEEvNS4_8identityENS5_IJS1J_NS4_28SM100_TMA_2SM_LOAD_MULTICASTEEEES24_vS25_EENS_8epilogue10collective18CollectiveEpilogueINS29_23Sm100TmaWarpSpecializedILi3ELi2ELi32ELb1ELb0EEEJNS5_IJSH_SG_SH_EEENS5_IJNSN_ISH_SC_EENSN_ISO_SC_EEEEENS_10bfloat16_tESM_S2I_SM_NS29_6fusion15FusionCallbacksIS2D_NS2J_17LinearCombinationIS2I_fS2I_fLNS_15FloatRoundStyleE2EEES2E_S2H_JEEENS4_5SM1004TMEM4LOAD26SM100_TMEM_LOAD_32dp32b32xENS4_13SM90_TMA_LOADENS1L_IS1N_NS1O_ILi16EEENSN_INS5_IJS1Q_SO_EEENS5_IJSO_SC_EEEEEEENS4_39AutoVectorizingCopyWithAssumedAlignmentILi128EEENS4_14SM90_TMA_STOREES2Y_S30_S30_EEEvvEEEEvNT_6ParamsE)
        /*0008*/ 	.word	0x0000007a


	//----- nvinfo : EIATTR_FRAME_SIZE
	.align		4
.L_19:
        /*000c*/ 	.byte	0x04, 0x11
        /*000e*/ 	.short	(.L_21 - .L_20)
	.align		4
.L_20:
        /*0010*/ 	.word	index@($__internal_2_$__cuda_sm10x_tcgen05_guardrail_trap_unallocated_columns_being_dealloced)
        /*0014*/ 	.word	0x00000000


	//----- nvinfo : EIATTR_FRAME_SIZE
	.align		4
.L_21:
        /*0018*/ 	.byte	0x04, 0x11
        /*001a*/ 	.short	(.L_23 - .L_22)
	.align		4
.L_22:
        /*001c*/ 	.word	index@($__internal_1_$__cuda_sm10x_tcgen05_guardrail_trap_phase_invalid_during_alloc)
        /*0020*/ 	.word	0x00000000


	//----- nvinfo : EIATTR_FRAME_SIZE
	.align		4
.L_23:
        /*0024*/ 	.byte	0x04, 0x11
        /*0026*/ 	.short	(.L_25 - .L_24)
	.align		4
.L_24:
        /*0028*/ 	.word	index@($__internal_0_$__cuda_sm10x_tcgen05_guardrail_trap_col_being_dealloced_not_returned_by_alloc)
        /*002c*/ 	.word	0x00000000


	//----- nvinfo : EIATTR_FRAME_SIZE
	.align		4
.L_25:
        /*0030*/ 	.byte	0x04, 0x11
        /*0032*/ 	.short	(.L_27 - .L_26)
	.align		4
.L_26:
        /*0034*/ 	.word	index@(_ZN7cutlass13device_kernelINS_4gemm6kernel13GemmUniversalIN4cute5tupleIJiiiiEEENS1_10collective13CollectiveMmaINS1_46MainloopSm100TmaUmmaWarpSpecializedBlockScaledILi16ELi2ELi2ENS5_IJNS4_1CILi2EEENSA_ILi1EEESC_EEEEENS5_IJNSA_ILi256EEENSA_ILi64EEENSA_ILi128EEEEEENS5_IJNS_12float_e2m1_tENS_13float_ue4m3_tEEEENS5_IJNS5_IJlSC_lEEENS4_6LayoutINS5_IJNS5_IJNS5_IJNSA_ILi32EEENSA_ILi4EEEEEEiEEENS5_IJNS5_IJNSA_ILi16EEESP_EEEiEEENS5_IJSC_iEEEEEENS5_IJSU_NS5_IJNS5_IJNSA_ILi0EEESC_EEENSA_ILi512EEEEEENS5_IJSX_iEEEEEEEEEEESL_S14_NS4_8TiledMMAINS4_8MMA_AtomIJNS4_23SM100_MMA_MXF4_2x1SM_SSISJ_SJ_fSK_Li256ELi64ELi16ELNS4_4UMMA5MajorE0ELS19_0ELNS18_7ScaleInE0ELS1A_0EEEEEENSN_INS5_IJSC_SC_SC_EEENS5_IJSX_SX_SX_EEEEENS5_IJNS4_10UnderscoreES1G_S1G_EEEEENS5_IJNS4_18SM100_TMA_2SM_LOADES1J_EEENS5_IJNS4_14ComposedLayoutINS4_7SwizzleILi2ELi4ELi3EEENS4_18smem_ptr_flag_bitsILi4EEENSN_INS5_IJNSA_ILi8EEESH_EEENS5_IJSH_SC_EEEEEEENSN_INS5_IJNS5_IJNS5_IJSQ_SC_EEEST_EEESC_NS5_IJSC_SB_EEEEEENS5_IJNS5_IJNS5_IJST_SZ_EEESY_EEESX_NS5_IJSP_SZ_EEEEEEEEEEEvNS4_8identityENS5_IJS1J_NS4_28SM100_TMA_2SM_LOAD_MULTICASTEEEES24_vS25_EENS_8epilogue10collective18CollectiveEpilogueINS29_23Sm100TmaWarpSpecializedILi3ELi2ELi32ELb1ELb0EEEJNS5_IJSH_SG_SH_EEENS5_IJNSN_ISH_SC_EENSN_ISO_SC_EEEEENS_10bfloat16_tESM_S2I_SM_NS29_6fusion15FusionCallbacksIS2D_NS2J_17LinearCombinationIS2I_fS2I_fLNS_15FloatRoundStyleE2EEES2E_S2H_JEEENS4_5SM1004TMEM4LOAD26SM100_TMEM_LOAD_32dp32b32xENS4_13SM90_TMA_LOADENS1L_IS1N_NS1O_ILi16EEENSN_INS5_IJS1Q_SO_EEENS5_IJSO_SC_EEEEEEENS4_39AutoVectorizingCopyWithAssumedAlignmentILi128EEENS4_14SM90_TMA_STOREES2Y_S30_S30_EEEvvEEEEvNT_6ParamsE)
        /*0038*/ 	.word	0x00000000


	//----- nvinfo : EIATTR_MIN_STACK_SIZE
	.align		4
.L_27:
        /*003c*/ 	.byte	0x04, 0x12
        /*003e*/ 	.short	(.L_29 - .L_28)
	.align		4
.L_28:
        /*0040*/ 	.word	index@(_ZN7cutlass13device_kernelINS_4gemm6kernel13GemmUniversalIN4cute5tupleIJiiiiEEENS1_10collective13CollectiveMmaINS1_46MainloopSm100TmaUmmaWarpSpecializedBlockScaledILi16ELi2ELi2ENS5_IJNS4_1CILi2EEENSA_ILi1EEESC_EEEEENS5_IJNSA_ILi256EEENSA_ILi64EEENSA_ILi128EEEEEENS5_IJNS_12float_e2m1_tENS_13float_ue4m3_tEEEENS5_IJNS5_IJlSC_lEEENS4_6LayoutINS5_IJNS5_IJNS5_IJNSA_ILi32EEENSA_ILi4EEEEEEiEEENS5_IJNS5_IJNSA_ILi16EEESP_EEEiEEENS5_IJSC_iEEEEEENS5_IJSU_NS5_IJNS5_IJNSA_ILi0EEESC_EEENSA_ILi512EEEEEENS5_IJSX_iEEEEEEEEEEESL_S14_NS4_8TiledMMAINS4_8MMA_AtomIJNS4_23SM100_MMA_MXF4_2x1SM_SSISJ_SJ_fSK_Li256ELi64ELi16ELNS4_4UMMA5MajorE0ELS19_0ELNS18_7ScaleInE0ELS1A_0EEEEEENSN_INS5_IJSC_SC_SC_EEENS5_IJSX_SX_SX_EEEEENS5_IJNS4_10UnderscoreES1G_S1G_EEEEENS5_IJNS4_18SM100_TMA_2SM_LOADES1J_EEENS5_IJNS4_14ComposedLayoutINS4_7SwizzleILi2ELi4ELi3EEENS4_18smem_ptr_flag_bitsILi4EEENSN_INS5_IJNSA_ILi8EEESH_EEENS5_IJSH_SC_EEEEEEENSN_INS5_IJNS5_IJNS5_IJSQ_SC_EEEST_EEESC_NS5_IJSC_SB_EEEEEENS5_IJNS5_IJNS5_IJST_SZ_EEESY_EEESX_NS5_IJSP_SZ_EEEEEEEEEEEvNS4_8identityENS5_IJS1J_NS4_28SM100_TMA_2SM_LOAD_MULTICASTEEEES24_vS25_EENS_8epilogue10collective18CollectiveEpilogueINS29_23Sm100TmaWarpSpecializedILi3ELi2ELi32ELb1ELb0EEEJNS5_IJSH_SG_SH_EEENS5_IJNSN_ISH_SC_EENSN_ISO_SC_EEEEENS_10bfloat16_tESM_S2I_SM_NS29_6fusion15FusionCallbacksIS2D_NS2J_17LinearCombinationIS2I_fS2I_fLNS_15FloatRoundStyleE2EEES2E_S2H_JEEENS4_5SM1004TMEM4LOAD26SM100_TMEM_LOAD_32dp32b32xENS4_13SM90_TMA_LOADENS1L_IS1N_NS1O_ILi16EEENSN_INS5_IJS1Q_SO_EEENS5_IJSO_SC_EEEEEEENS4_39AutoVectorizingCopyWithAssumedAlignmentILi128EEENS4_14SM90_TMA_STOREES2Y_S30_S30_EEEvvEEEEvNT_6ParamsE)
        /*0044*/ 	.word	0x00000000
.L_29:


//--------------------- .nv.compat                --------------------------
	.section	.nv.compat,"",@"SHT_CUDA_COMPAT_INFO"
	.align	4
        /*0000*/ 	.byte	0x02, 0x09, 0x01, 0x00, 0x02, 0x02, 0x02, 0x00, 0x02, 0x05, 0x05, 0x00, 0x03, 0x07, 0x01, 0x01
        /*0010*/ 	.byte	0x02, 0x03, 0x01, 0x00, 0x02, 0x06, 0x01, 0x00, 0x04, 0x0b, 0x08, 0x00, 0x09, 0x00, 0x00, 0x00
        /*0020*/ 	.byte	0x00, 0x00, 0x00, 0x00


//--------------------- .nv.info._ZN7cutlass13device_kernelINS_4gemm6kernel13GemmUniversalIN4cute5tupleIJiiiiEEENS1_10collective13CollectiveMmaINS1_46MainloopSm100TmaUmmaWarpSpecializedBlockScaledILi16ELi2ELi2ENS5_IJNS4_1CILi2EEENSA_ILi1EEESC_EEEEENS5_IJNSA_ILi256EEENSA_ILi64EEENSA_ILi128EEEEEENS5_IJNS_12float_e2m1_tENS_13float_ue4m3_tEEEENS5_IJNS5_IJlSC_lEEENS4_6LayoutINS5_IJNS5_IJNS5_IJNSA_ILi32EEENSA_ILi4EEEEEEiEEENS5_IJNS5_IJNSA_ILi16EEESP_EEEiEEENS5_IJSC_iEEEEEENS5_IJSU_NS5_IJNS5_IJNSA_ILi0EEESC_EEENSA_ILi512EEEEEENS5_IJSX_iEEEEEEEEEEESL_S14_NS4_8TiledMMAINS4_8MMA_AtomIJNS4_23SM100_MMA_MXF4_2x1SM_SSISJ_SJ_fSK_Li256ELi64ELi16ELNS4_4UMMA5MajorE0ELS19_0ELNS18_7ScaleInE0ELS1A_0EEEEEENSN_INS5_IJSC_SC_SC_EEENS5_IJSX_SX_SX_EEEEENS5_IJNS4_10UnderscoreES1G_S1G_EEEEENS5_IJNS4_18SM100_TMA_2SM_LOADES1J_EEENS5_IJNS4_14ComposedLayoutINS4_7SwizzleILi2ELi4ELi3EEENS4_18smem_ptr_flag_bitsILi4EEENSN_INS5_IJNSA_ILi8EEESH_EEENS5_IJSH_SC_EEEEEEENSN_INS5_IJNS5_IJNS5_IJSQ_SC_EEEST_EEESC_NS5_IJSC_SB_EEEEEENS5_IJNS5_IJNS5_IJST_SZ_EEESY_EEESX_NS5_IJSP_SZ_EEEEEEEEEEEvNS4_8identityENS5_IJS1J_NS4_28SM100_TMA_2SM_LOAD_MULTICASTEEEES24_vS25_EENS_8epilogue10collective18CollectiveEpilogueINS29_23Sm100TmaWarpSpecializedILi3ELi2ELi32ELb1ELb0EEEJNS5_IJSH_SG_SH_EEENS5_IJNSN_ISH_SC_EENSN_ISO_SC_EEEEENS_10bfloat16_tESM_S2I_SM_NS29_6fusion15FusionCallbacksIS2D_NS2J_17LinearCombinationIS2I_fS2I_fLNS_15FloatRoundStyleE2EEES2E_S2H_JEEENS4_5SM1004TMEM4LOAD26SM100_TMEM_LOAD_32dp32b32xENS4_13SM90_TMA_LOADENS1L_IS1N_NS1O_ILi16EEENSN_INS5_IJS1Q_SO_EEENS5_IJSO_SC_EEEEEEENS4_39AutoVectorizingCopyWithAssumedAlignmentILi128EEENS4_14SM90_TMA_STOREES2Y_S30_S30_EEEvvEEEEvNT_6ParamsE --------------------------
	.section	.nv.info._ZN7cutlass13device_kernelINS_4gemm6kernel13GemmUniversalIN4cute5tupleIJiiiiEEENS1_10collective13CollectiveMmaINS1_46MainloopSm100TmaUmmaWarpSpecializedBlockScaledILi16ELi2ELi2ENS5_IJNS4_1CILi2EEENSA_ILi1EEESC_EEEEENS5_IJNSA_ILi256EEENSA_ILi64EEENSA_ILi128EEEEEENS5_IJNS_12float_e2m1_tENS_13float_ue4m3_tEEEENS5_IJNS5_IJlSC_lEEENS4_6LayoutINS5_IJNS5_IJNS5_IJNSA_ILi32EEENSA_ILi4EEEEEEiEEENS5_IJNS5_IJNSA_ILi16EEESP_EEEiEEENS5_IJSC_iEEEEEENS5_IJSU_NS5_IJNS5_IJNSA_ILi0EEESC_EEENSA_ILi512EEEEEENS5_IJSX_iEEEEEEEEEEESL_S14_NS4_8TiledMMAINS4_8MMA_AtomIJNS4_23SM100_MMA_MXF4_2x1SM_SSISJ_SJ_fSK_Li256ELi64ELi16ELNS4_4UMMA5MajorE0ELS19_0ELNS18_7ScaleInE0ELS1A_0EEEEEENSN_INS5_IJSC_SC_SC_EEENS5_IJSX_SX_SX_EEEEENS5_IJNS4_10UnderscoreES1G_S1G_EEEEENS5_IJNS4_18SM100_TMA_2SM_LOADES1J_EEENS5_IJNS4_14ComposedLayoutINS4_7SwizzleILi2ELi4ELi3EEENS4_18smem_ptr_flag_bitsILi4EEENSN_INS5_IJNSA_ILi8EEESH_EEENS5_IJSH_SC_EEEEEEENSN_INS5_IJNS5_IJNS5_IJSQ_SC_EEEST_EEESC_NS5_IJSC_SB_EEEEEENS5_IJNS5_IJNS5_IJST_SZ_EEESY_EEESX_NS5_IJSP_SZ_EEEEEEEEEEEvNS4_8identityENS5_IJS1J_NS4_28SM100_TMA_2SM_LOAD_MULTICASTEEEES24_vS25_EENS_8epilogue10collective18CollectiveEpilogueINS29_23Sm100TmaWarpSpecializedILi3ELi2ELi32ELb1ELb0EEEJNS5_IJSH_SG_SH_EEENS5_IJNSN_ISH_SC_EENSN_ISO_SC_EEEEENS_10bfloat16_tESM_S2I_SM_NS29_6fusion15FusionCallbacksIS2D_NS2J_17LinearCombinationIS2I_fS2I_fLNS_15FloatRoundStyleE2EEES2E_S2H_JEEENS4_5SM1004TMEM4LOAD26SM100_TMEM_LOAD_32dp32b32xENS4_13SM90_TMA_LOADENS1L_IS1N_NS1O_ILi16EEENSN_INS5_IJS1Q_SO_EEENS5_IJSO_SC_EEEEEEENS4_39AutoVectorizingCopyWithAssumedAlignmentILi128EEENS4_14SM90_TMA_STOREES2Y_S30_S30_EEEvvEEEEvNT_6ParamsE,"",@"SHT_CUDA_INFO"
	.sectionflags	@""
	.align	4


	//----- nvinfo : EIATTR_CUDA_API_VERSION
	.align		4
        /*0000*/ 	.byte	0x04, 0x37
        /*0002*/ 	.short	(.L_31 - .L_30)
.L_30:
        /*0004*/ 	.word	0x00000082


	//----- nvinfo : EIATTR_KPARAM_INFO
	.align		4
.L_31:
        /*0008*/ 	.byte	0x04, 0x17
        /*000a*/ 	.short	(.L_33 - .L_32)
.L_32:
        /*000c*/ 	.word	0x00000000
        /*0010*/ 	.short	0x0000
        /*0012*/ 	.short	0x0000
        /*0014*/ 	.byte	0x00, 0xf0, 0x01, 0x30


	//----- nvinfo : EIATTR_AT_ENTRY_FRAGMENTS
	.align		4
.L_33:
        /*0018*/ 	.byte	0x04, 0x4f
        /*001a*/ 	.short	(.L_35 - .L_34)


	//   ....[0]....
.L_34:
        /*001c*/ 	.word	0x00000007


	//----- nvinfo : EIATTR_RESERVED_SMEM_USED
	.align		4
.L_35:
        /*0020*/ 	.byte	0x01, 0x41
	.zero		2


	//----- nvinfo : EIATTR_SPARSE_MMA_MASK
	.align		4
        /*0024*/ 	.byte	0x03, 0x50
        /*0026*/ 	.short	0x0000


	//----- nvinfo : EIATTR_TCGEN05_2CTA_USED
	.align		4
        /*0028*/ 	.byte	0x01, 0x52
	.zero		2


	//----- nvinfo : EIATTR_MAXREG_COUNT
	.align		4
        /*002c*/ 	.byte	0x03, 0x1b
        /*002e*/ 	.short	0x00ff


	//----- nvinfo : EIATTR_NUM_BARRIERS
	.align		4
        /*0030*/ 	.byte	0x02, 0x4c
        /*0032*/ 	.byte	0x07
	.zero		1


	//----- nvinfo : EIATTR_EXTERNS
	.align		4
        /*0034*/ 	.byte	0x04, 0x0f
        /*0036*/ 	.short	(.L_37 - .L_36)


	//   ....[0]....
	.align		4
.L_36:
        /*0038*/ 	.word	index@(__assertfail)


	//----- nvinfo : EIATTR_MERCURY_ISA_VERSION
	.align		4
.L_37:
        /*003c*/ 	.byte	0x03, 0x5f
        /*003e*/ 	.short	0x0101


	//----- nvinfo : EIATTR_INT_WARP_WIDE_INSTR_OFFSETS
	.align		4
        /*0040*/ 	.byte	0x04, 0x31
        /*0042*/ 	.short	(.L_39 - .L_38)


	//   ....[0]....
.L_38:
        /*0044*/ 	.word	0x00000ee0


	//   ....[1]....
        /*0048*/ 	.word	0x00000f80


	//   ....[2]....
        /*004c*/ 	.word	0x00005360


	//   ....[3]....
        /*0050*/ 	.word	0x00005380


	//   ....[4]....
        /*0054*/ 	.word	0x000053b0


	//   ....[5]....
        /*0058*/ 	.word	0x00005f20


	//   ....[6]....
        /*005c*/ 	.word	0x00006040


	//   ....[7]....
        /*0060*/ 	.word	0x00006190


	//   ....[8]....
        /*0064*/ 	.word	0x000062b0


	//----- nvinfo : EIATTR_COOP_GROUP_MASK_REGIDS
	.align		4
.L_39:
        /*0068*/ 	.byte	0x04, 0x29
        /*006a*/ 	.short	(.L_41 - .L_40)


	//   ....[0]....
.L_40:
        /*006c*/ 	.word	0xffffffff


	//   ....[1]....
        /*0070*/ 	.word	0xffffffff


	//   ....[2]....
        /*0074*/ 	.word	0xffffffff


	//   ....[3]....
        /*0078*/ 	.word	0xffffffff


	//   ....[4]....
        /*007c*/ 	.word	0xffffffff


	//   ....[5]....
        /*0080*/ 	.word	0xffffffff


	//   ....[6]....
        /*0084*/ 	.word	0xffffffff


	//   ....[7]....
        /*0088*/ 	.word	0xffffffff


	//   ....[8]....
        /*008c*/ 	.word	0xffffffff


	//   ....[9]....
        /*0090*/ 	.word	0xffffffff


	//   ....[10]....
        /*0094*/ 	.word	0xffffffff


	//   ....[11]....
        /*0098*/ 	.word	0xffffffff


	//   ....[12]....
        /*009c*/ 	.word	0xffffffff


	//   ....[13]....
        /*00a0*/ 	.word	0xffffffff


	//----- nvinfo : EIATTR_COOP_GROUP_INSTR_OFFSETS
	.align		4
.L_41:
        /*00a4*/ 	.byte	0x04, 0x28
        /*00a6*/ 	.short	(.L_43 - .L_42)


	//   ....[0]....
.L_42:
        /*00a8*/ 	.word	0x000000b0


	//   ....[1]....
        /*00ac*/ 	.word	0x00000580


	//   ....[2]....
        /*00b0*/ 	.word	0x000008b0


	//   ....[3]....
        /*00b4*/ 	.word	0x00000a20


	//   ....[4]....
        /*00b8*/ 	.word	0x00000b10


	//   ....[5]....
        /*00bc*/ 	.word	0x00000c70


	//   ....[6]....
        /*00c0*/ 	.word	0x00000dc0


	//   ....[7]....
        /*00c4*/ 	.word	0x00001000


	//   ....[8]....
        /*00c8*/ 	.word	0x000025e0


	//   ....[9]....
        /*00cc*/ 	.word	0x00003b60


	//   ....[10]....
        /*00d0*/ 	.word	0x00004030


	//   ....[11]....
        /*00d4*/ 	.word	0x00004060


	//   ....[12]....
        /*00d8*/ 	.word	0x00005260


	//   ....[13]....
        /*00dc*/ 	.word	0x00005470


	//----- nvinfo : EIATTR_VRC_CTA_INIT_COUNT
	.align		4
.L_43:
        /*00e0*/ 	.byte	0x02, 0x4a
        /*00e2*/ 	.byte	0x80
	.zero		1


	//----- nvinfo : EIATTR_SYSCALL_OFFSETS
	.align		4
        /*00e4*/ 	.byte	0x04, 0x46
        /*00e6*/ 	.short	(.L_45 - .L_44)


	//   ....[0]....
.L_44:
        /*00e8*/ 	.word	0x00006fb0


	//   ....[1]....
        /*00ec*/ 	.word	0x000070a0


	//   ....[2]....
        /*00f0*/ 	.word	0x00007940


	//   ....[3]....
        /*00f4*/ 	.word	0x00008610


	//----- nvinfo : EIATTR_MBARRIER_INSTR_OFFSETS
	.align		4
.L_45:
        /*00f8*/ 	.byte	0x04, 0x39
        /*00fa*/ 	.short	(.L_47 - .L_46)


	//   ....[0]....
.L_46:
        /*00fc*/ 	.word	0x00000690
        /*0100*/ 	.word	0x000000ff
        /*0104*/ 	.word	0x00000000
        /*0108*/ 	.short	0x0100
        /*010a*/ 	.byte	0x04
	.zero		1


	//   ....[1]....
        /*010c*/ 	.word	0x000006a0
        /*0110*/ 	.word	0x000000ff
        /*0114*/ 	.word	0x00000080
        /*0118*/ 	.short	0x0100
        /*011a*/ 	.byte	0x04
	.zero		1


	//   ....[2]....
        /*011c*/ 	.word	0x000006b0
        /*0120*/ 	.word	0x000000ff
        /*0124*/ 	.word	0x00000008
        /*0128*/ 	.short	0x0100
        /*012a*/ 	.byte	0x04
	.zero		1


	//   ....[3]....
        /*012c*/ 	.word	0x000006c0
        /*0130*/ 	.word	0x000000ff
        /*0134*/ 	.word	0x00000088
        /*0138*/ 	.short	0x0100
        /*013a*/ 	.byte	0x04
	.zero		1


	//   ....[4]....
        /*013c*/ 	.word	0x000006d0
        /*0140*/ 	.word	0x000000ff
        /*0144*/ 	.word	0x00000010
        /*0148*/ 	.short	0x0100
        /*014a*/ 	.byte	0x04
	.zero		1


	//   ....[5]....
        /*014c*/ 	.word	0x000006e0
        /*0150*/ 	.word	0x000000ff
        /*0154*/ 	.word	0x00000090
        /*0158*/ 	.short	0x0100
        /*015a*/ 	.byte	0x04
	.zero		1


	//   ....[6]....
        /*015c*/ 	.word	0x000006f0
        /*0160*/ 	.word	0x000000ff
        /*0164*/ 	.word	0x00000018
        /*0168*/ 	.short	0x0100
        /*016a*/ 	.byte	0x04
	.zero		1


	//   ....[7]....
        /*016c*/ 	.word	0x00000700
        /*0170*/ 	.word	0x000000ff
        /*0174*/ 	.word	0x00000098
        /*0178*/ 	.short	0x0100
        /*017a*/ 	.byte	0x04
	.zero		1


	//   ....[8]....
        /*017c*/ 	.word	0x00000710
        /*0180*/ 	.word	0x000000ff
        /*0184*/ 	.word	0x00000020
        /*0188*/ 	.short	0x0100
        /*018a*/ 	.byte	0x04
	.zero		1


	//   ....[9]....
        /*018c*/ 	.word	0x00000720
        /*0190*/ 	.word	0x000000ff
        /*0194*/ 	.word	0x000000a0
        /*0198*/ 	.short	0x0100
        /*019a*/ 	.byte	0x04
	.zero		1


	//   ....[10]....
        /*019c*/ 	.word	0x00000730
        /*01a0*/ 	.word	0x000000ff
        /*01a4*/ 	.word	0x00000028
        /*01a8*/ 	.short	0x0100
        /*01aa*/ 	.byte	0x04
	.zero		1


	//   ....[11]....
        /*01ac*/ 	.word	0x00000740
        /*01b0*/ 	.word	0x000000ff
        /*01b4*/ 	.word	0x000000a8
        /*01b8*/ 	.short	0x0100
        /*01ba*/ 	.byte	0x04
	.zero		1


	//   ....[12]....
        /*01bc*/ 	.word	0x00000750
        /*01c0*/ 	.word	0x000000ff
        /*01c4*/ 	.word	0x00000030
        /*01c8*/ 	.short	0x0100
        /*01ca*/ 	.byte	0x04
	.zero		1


	//   ....[13]....
        /*01cc*/ 	.word	0x00000760
        /*01d0*/ 	.word	0x000000ff
        /*01d4*/ 	.word	0x000000b0
        /*01d8*/ 	.short	0x0100
        /*01da*/ 	.byte	0x04
	.zero		1


	//   ....[14]....
        /*01dc*/ 	.word	0x00000770
        /*01e0*/ 	.word	0x000000ff
        /*01e4*/ 	.word	0x00000038
        /*01e8*/ 	.short	0x0100
        /*01ea*/ 	.byte	0x04
	.zero		1


	//   ....[15]....
        /*01ec*/ 	.word	0x00000780
        /*01f0*/ 	.word	0x000000ff
        /*01f4*/ 	.word	0x000000b8
        /*01f8*/ 	.short	0x0100
        /*01fa*/ 	.byte	0x04
	.zero		1


	//   ....[16]....
        /*01fc*/ 	.word	0x00000790
        /*0200*/ 	.word	0x000000ff
        /*0204*/ 	.word	0x00000040
        /*0208*/ 	.short	0x0100
        /*020a*/ 	.byte	0x04
	.zero		1


	//   ....[17]....
        /*020c*/ 	.word	0x000007a0
        /*0210*/ 	.word	0x000000ff
        /*0214*/ 	.word	0x000000c0
        /*0218*/ 	.short	0x0100
        /*021a*/ 	.byte	0x04
	.zero		1


	//   ....[18]....
        /*021c*/ 	.word	0x000007b0
        /*0220*/ 	.word	0x000000ff
        /*0224*/ 	.word	0x00000048
        /*0228*/ 	.short	0x0100
        /*022a*/ 	.byte	0x04
	.zero		1


	//   ....[19]....
        /*022c*/ 	.word	0x000007c0
        /*0230*/ 	.word	0x000000ff
        /*0234*/ 	.word	0x000000c8
        /*0238*/ 	.short	0x0100
        /*023a*/ 	.byte	0x04
	.zero		1


	//   ....[20]....
        /*023c*/ 	.word	0x000007d0
        /*0240*/ 	.word	0x000000ff
        /*0244*/ 	.word	0x00000050
        /*0248*/ 	.short	0x0100
        /*024a*/ 	.byte	0x04
	.zero		1


	//   ....[21]....
        /*024c*/ 	.word	0x000007e0
        /*0250*/ 	.word	0x000000ff
        /*0254*/ 	.word	0x000000d0
        /*0258*/ 	.short	0x0100
        /*025a*/ 	.byte	0x04
	.zero		1


	//   ....[22]....
        /*025c*/ 	.word	0x000007f0
        /*0260*/ 	.word	0x000000ff
        /*0264*/ 	.word	0x00000058
        /*0268*/ 	.short	0x0100
        /*026a*/ 	.byte	0x04
	.zero		1


	//   ....[23]....
        /*026c*/ 	.word	0x00000800
        /*0270*/ 	.word	0x000000ff
        /*0274*/ 	.word	0x000000d8
        /*0278*/ 	.short	0x0100
        /*027a*/ 	.byte	0x04
	.zero		1


	//   ....[24]....
        /*027c*/ 	.word	0x00000810
        /*0280*/ 	.word	0x000000ff
        /*0284*/ 	.word	0x00000060
        /*0288*/ 	.short	0x0100
        /*028a*/ 	.byte	0x04
	.zero		1


	//   ....[25]....
        /*028c*/ 	.word	0x00000820
        /*0290*/ 	.word	0x000000ff
        /*0294*/ 	.word	0x000000e0
        /*0298*/ 	.short	0x0100
        /*029a*/ 	.byte	0x04
	.zero		1


	//   ....[26]....
        /*029c*/ 	.word	0x00000830
        /*02a0*/ 	.word	0x000000ff
        /*02a4*/ 	.word	0x00000068
        /*02a8*/ 	.short	0x0100
        /*02aa*/ 	.byte	0x04
	.zero		1


	//   ....[27]....
        /*02ac*/ 	.word	0x00000840
        /*02b0*/ 	.word	0x000000ff
        /*02b4*/ 	.word	0x000000e8
        /*02b8*/ 	.short	0x0100
        /*02ba*/ 	.byte	0x04
	.zero		1


	//   ....[28]....
        /*02bc*/ 	.word	0x00000850
        /*02c0*/ 	.word	0x000000ff
        /*02c4*/ 	.word	0x00000070
        /*02c8*/ 	.short	0x0100
        /*02ca*/ 	.byte	0x04
	.zero		1


	//   ....[29]....
        /*02cc*/ 	.word	0x00000860
        /*02d0*/ 	.word	0x000000ff
        /*02d4*/ 	.word	0x000000f0
        /*02d8*/ 	.short	0x0100
        /*02da*/ 	.byte	0x04
	.zero		1


	//   ....[30]....
        /*02dc*/ 	.word	0x00000870
        /*02e0*/ 	.word	0x000000ff
        /*02e4*/ 	.word	0x00000078
        /*02e8*/ 	.short	0x0100
        /*02ea*/ 	.byte	0x04
	.zero		1


	//   ....[31]....
        /*02ec*/ 	.word	0x00000880
        /*02f0*/ 	.word	0x000000ff
        /*02f4*/ 	.word	0x000000f8
        /*02f8*/ 	.short	0x0100
        /*02fa*/ 	.byte	0x04
	.zero		1


	//   ....[32]....
        /*02fc*/ 	.word	0x000009b0
        /*0300*/ 	.word	0x000000ff
        /*0304*/ 	.word	0x00000100
        /*0308*/ 	.short	0x0100
        /*030a*/ 	.byte	0x04
	.zero		1


	//   ....[33]....
        /*030c*/ 	.word	0x000009c0
        /*0310*/ 	.word	0x000000ff
        /*0314*/ 	.word	0x00000118
        /*0318*/ 	.short	0x0100
        /*031a*/ 	.byte	0x04
	.zero		1


	//   ....[34]....
        /*031c*/ 	.word	0x000009d0
        /*0320*/ 	.word	0x000000ff
        /*0324*/ 	.word	0x00000108
        /*0328*/ 	.short	0x0100
        /*032a*/ 	.byte	0x04
	.zero		1


	//   ....[35]....
        /*032c*/ 	.word	0x000009e0
        /*0330*/ 	.word	0x000000ff
        /*0334*/ 	.word	0x00000120
        /*0338*/ 	.short	0x0100
        /*033a*/ 	.byte	0x04
	.zero		1


	//   ....[36]....
        /*033c*/ 	.word	0x000009f0
        /*0340*/ 	.word	0x000000ff
        /*0344*/ 	.word	0x00000110
        /*0348*/ 	.short	0x0100
        /*034a*/ 	.byte	0x04
	.zero		1


	//   ....[37]....
        /*034c*/ 	.word	0x00000a00
        /*0350*/ 	.word	0x000000ff
        /*0354*/ 	.word	0x00000128
        /*0358*/ 	.short	0x0100
        /*035a*/ 	.byte	0x04
	.zero		1


	//   ....[38]....
        /*035c*/ 	.word	0x00000ae0
        /*0360*/ 	.word	0x000000ff
        /*0364*/ 	.word	0x00000130
        /*0368*/ 	.short	0x0100
        /*036a*/ 	.byte	0x06
	.zero		1


	//   ....[39]....
        /*036c*/ 	.word	0x00000af0
        /*0370*/ 	.word	0x000000ff
        /*0374*/ 	.word	0x00000138
        /*0378*/ 	.short	0x0100
        /*037a*/ 	.byte	0x06
	.zero		1


	//   ....[40]....
        /*037c*/ 	.word	0x00000c20
        /*0380*/ 	.word	0x000000ff
        /*0384*/ 	.word	0x00000140
        /*0388*/ 	.short	0x0100
        /*038a*/ 	.byte	0x06
	.zero		1


	//   ....[41]....
        /*038c*/ 	.word	0x00000c30
        /*0390*/ 	.word	0x000000ff
        /*0394*/ 	.word	0x00000150
        /*0398*/ 	.short	0x0100
        /*039a*/ 	.byte	0x06
	.zero		1


	//   ....[42]....
        /*039c*/ 	.word	0x00000c40
        /*03a0*/ 	.word	0x000000ff
        /*03a4*/ 	.word	0x00000148
        /*03a8*/ 	.short	0x0100
        /*03aa*/ 	.byte	0x06
	.zero		1


	//   ....[43]....
        /*03ac*/ 	.word	0x00000c50
        /*03b0*/ 	.word	0x000000ff
        /*03b4*/ 	.word	0x00000158
        /*03b8*/ 	.short	0x0100
        /*03ba*/ 	.byte	0x06
	.zero		1


	//   ....[44]....
        /*03bc*/ 	.word	0x00000d70
        /*03c0*/ 	.word	0x000000ff
        /*03c4*/ 	.word	0x00000160
        /*03c8*/ 	.short	0x0100
        /*03ca*/ 	.byte	0x04
	.zero		1


	//   ....[45]....
        /*03cc*/ 	.word	0x00000d80
        /*03d0*/ 	.word	0x000000ff
        /*03d4*/ 	.word	0x00000170
        /*03d8*/ 	.short	0x0100
        /*03da*/ 	.byte	0x04
	.zero		1


	//   ....[46]....
        /*03dc*/ 	.word	0x00000d90
        /*03e0*/ 	.word	0x000000ff
        /*03e4*/ 	.word	0x00000168
        /*03e8*/ 	.short	0x0100
        /*03ea*/ 	.byte	0x04
	.zero		1


	//   ....[47]....
        /*03ec*/ 	.word	0x00000da0
        /*03f0*/ 	.word	0x000000ff
        /*03f4*/ 	.word	0x00000178
        /*03f8*/ 	.short	0x0100
        /*03fa*/ 	.byte	0x04
	.zero		1


	//   ....[48]....
        /*03fc*/ 	.word	0x00000e90
        /*0400*/ 	.word	0x000000ff
        /*0404*/ 	.word	0x00000180
        /*0408*/ 	.short	0x0100
        /*040a*/ 	.byte	0x04
	.zero		1


	//   ....[49]....
        /*040c*/ 	.word	0x00000ea0
        /*0410*/ 	.word	0x000000ff
        /*0414*/ 	.word	0x00000190
        /*0418*/ 	.short	0x0100
        /*041a*/ 	.byte	0x04
	.zero		1


	//   ....[50]....
        /*041c*/ 	.word	0x00000eb0
        /*0420*/ 	.word	0x000000ff
        /*0424*/ 	.word	0x00000188
        /*0428*/ 	.short	0x0100
        /*042a*/ 	.byte	0x04
	.zero		1


	//   ....[51]....
        /*042c*/ 	.word	0x00000ec0
        /*0430*/ 	.word	0x000000ff
        /*0434*/ 	.word	0x00000198
        /*0438*/ 	.short	0x0100
        /*043a*/ 	.byte	0x04
	.zero		1


	//   ....[52]....
        /*043c*/ 	.word	0x00000fc0
        /*0440*/ 	.word	0x000000ff
        /*0444*/ 	.word	0x000001a0
        /*0448*/ 	.short	0x0100
        /*044a*/ 	.byte	0x06
	.zero		1


	//   ....[53]....
        /*044c*/ 	.word	0x00001ad0
        /*0450*/ 	.word	0x00000003
        /*0454*/ 	.word	0x00000190
        /*0458*/ 	.short	0x010a
        /*045a*/ 	.byte	0xff
	.zero		1


	//   ....[54]....
        /*045c*/ 	.word	0x00001b00
        /*0460*/ 	.word	0x00000003
        /*0464*/ 	.word	0x00000180
        /*0468*/ 	.short	0x0101
        /*046a*/ 	.byte	0xff
	.zero		1


	//   ....[55]....
        /*046c*/ 	.word	0x00001be0
        /*0470*/ 	.word	0x000000ff
        /*0474*/ 	.word	0x00000080
        /*0478*/ 	.short	0x010a
        /*047a*/ 	.byte	0x04
	.zero		1


	//   ....[56]....
        /*047c*/ 	.word	0x00001d00
        /*0480*/ 	.word	0x000000ff
        /*0484*/ 	.word	0x00000080
        /*0488*/ 	.short	0x010a
        /*048a*/ 	.byte	0x06
	.zero		1


	//   ....[57]....
        /*048c*/ 	.word	0x00001e60
        /*0490*/ 	.word	0x000000ff
        /*0494*/ 	.word	0x00000080
        /*0498*/ 	.short	0x010a
        /*049a*/ 	.byte	0x07
	.zero		1


	//   ....[58]....
        /*049c*/ 	.word	0x00002130
        /*04a0*/ 	.word	0x000000ff
        /*04a4*/ 	.word	0x00000138
        /*04a8*/ 	.short	0x0101
        /*04aa*/ 	.byte	0x05
	.zero		1


	//   ....[59]....
        /*04ac*/ 	.word	0x00002150
        /*04b0*/ 	.word	0x000000ff
        /*04b4*/ 	.word	0x00000080
        /*04b8*/ 	.short	0x010a
        /*04ba*/ 	.byte	0x04
	.zero		1


	//   ....[60]....
        /*04bc*/ 	.word	0x000021d0
        /*04c0*/ 	.word	0x000000ff
        /*04c4*/ 	.word	0x00000080
        /*04c8*/ 	.short	0x010a
        /*04ca*/ 	.byte	0x07
	.zero		1


	//   ....[61]....
        /*04cc*/ 	.word	0x00002310
        /*04d0*/ 	.word	0x000000ff
        /*04d4*/ 	.word	0x00000080
        /*04d8*/ 	.short	0x010a
        /*04da*/ 	.byte	0x04
	.zero		1


	//   ....[62]....
        /*04dc*/ 	.word	0x00002610
        /*04e0*/ 	.word	0x00000003
        /*04e4*/ 	.word	0x00000140
        /*04e8*/ 	.short	0x010a
        /*04ea*/ 	.byte	0xff
	.zero		1


	//   ....[63]....
        /*04ec*/ 	.word	0x00002760
        /*04f0*/ 	.word	0x00000000
        /*04f4*/ 	.word	0x00000000
        /*04f8*/ 	.short	0x0101
        /*04fa*/ 	.byte	0xff
	.zero		1


	//   ....[64]....
        /*04fc*/ 	.word	0x00002d20
        /*0500*/ 	.word	0x000000ff
        /*0504*/ 	.word	0x00000000
        /*0508*/ 	.short	0x010a
        /*050a*/ 	.byte	0x04
	.zero		1


	//   ....[65]....
        /*050c*/ 	.word	0x00002db0
        /*0510*/ 	.word	0x000000ff
        /*0514*/ 	.word	0x00000000
        /*0518*/ 	.short	0x010a
        /*051a*/ 	.byte	0x05
	.zero		1


	//   ....[66]....
        /*051c*/ 	.word	0x00002e40
        /*0520*/ 	.word	0x000000ff
        /*0524*/ 	.word	0x00000000
        /*0528*/ 	.short	0x010a
        /*052a*/ 	.byte	0x05
	.zero		1


	//   ....[67]....
        /*052c*/ 	.word	0x00002ed0
        /*0530*/ 	.word	0x000000ff
        /*0534*/ 	.word	0x00000000
        /*0538*/ 	.short	0x010a
        /*053a*/ 	.byte	0x05
	.zero		1


	//   ....[68]....
        /*053c*/ 	.word	0x00002f60
        /*0540*/ 	.word	0x000000ff
        /*0544*/ 	.word	0x00000000
        /*0548*/ 	.short	0x010a
        /*054a*/ 	.byte	0x05
	.zero		1


	//   ....[69]....
        /*054c*/ 	.word	0x00002ff0
        /*0550*/ 	.word	0x000000ff
        /*0554*/ 	.word	0x00000000
        /*0558*/ 	.short	0x010a
        /*055a*/ 	.byte	0x05
	.zero		1


	//   ....[70]....
        /*055c*/ 	.word	0x00003080
        /*0560*/ 	.word	0x000000ff
        /*0564*/ 	.word	0x00000000
        /*0568*/ 	.short	0x010a
        /*056a*/ 	.byte	0x05
	.zero		1


	//   ....[71]....
        /*056c*/ 	.word	0x00003110
        /*0570*/ 	.word	0x000000ff
        /*0574*/ 	.word	0x00000000
        /*0578*/ 	.short	0x010a
        /*057a*/ 	.byte	0x05
	.zero		1


	//   ....[72]....
        /*057c*/ 	.word	0x000031a0
        /*0580*/ 	.word	0x000000ff
        /*0584*/ 	.word	0x00000000
        /*0588*/ 	.short	0x010a
        /*058a*/ 	.byte	0x05
	.zero		1


	//   ....[73]....
        /*058c*/ 	.word	0x00003230
        /*0590*/ 	.word	0x000000ff
        /*0594*/ 	.word	0x00000000
        /*0598*/ 	.short	0x010a
        /*059a*/ 	.byte	0x05
	.zero		1


	//   ....[74]....
        /*059c*/ 	.word	0x000032c0
        /*05a0*/ 	.word	0x000000ff
        /*05a4*/ 	.word	0x00000000
        /*05a8*/ 	.short	0x010a
        /*05aa*/ 	.byte	0x05
	.zero		1


	//   ....[75]....
        /*05ac*/ 	.word	0x00003350
        /*05b0*/ 	.word	0x000000ff
        /*05b4*/ 	.word	0x00000000
        /*05b8*/ 	.short	0x010a
        /*05ba*/ 	.byte	0x05
	.zero		1


	//   ....[76]....
        /*05bc*/ 	.word	0x000033e0
        /*05c0*/ 	.word	0x000000ff
        /*05c4*/ 	.word	0x00000000
        /*05c8*/ 	.short	0x010a
        /*05ca*/ 	.byte	0x05
	.zero		1


	//   ....[77]....
        /*05cc*/ 	.word	0x00003470
        /*05d0*/ 	.word	0x000000ff
        /*05d4*/ 	.word	0x00000000
        /*05d8*/ 	.short	0x010a
        /*05da*/ 	.byte	0x05
	.zero		1


	//   ....[78]....
        /*05dc*/ 	.word	0x00003500
        /*05e0*/ 	.word	0x000000ff
        /*05e4*/ 	.word	0x00000000
        /*05e8*/ 	.short	0x010a
        /*05ea*/ 	.byte	0x05
	.zero		1


	//   ....[79]....
        /*05ec*/ 	.word	0x000035a0
        /*05f0*/ 	.word	0x00000000
        /*05f4*/ 	.word	0x00000000
        /*05f8*/ 	.short	0x010a
        /*05fa*/ 	.byte	0xff
	.zero		1


	//   ....[80]....
        /*05fc*/ 	.word	0x000036c0
        /*0600*/ 	.word	0x00000000
        /*0604*/ 	.word	0x00000180
        /*0608*/ 	.short	0x010a
        /*060a*/ 	.byte	0xff
	.zero		1


	//   ....[81]....
        /*060c*/ 	.word	0x00003730
        /*0610*/ 	.word	0x00000004
        /*0614*/ 	.word	0x00000000
        /*0618*/ 	.short	0x0101
        /*061a*/ 	.byte	0xff
	.zero		1


	//   ....[82]....
        /*061c*/ 	.word	0x00003750
        /*0620*/ 	.word	0x000000ff
        /*0624*/ 	.word	0x00000150
        /*0628*/ 	.short	0x010a
        /*062a*/ 	.byte	0x04
	.zero		1


	//   ....[83]....
        /*062c*/ 	.word	0x00003870
        /*0630*/ 	.word	0x00000000
        /*0634*/ 	.word	0x00000140
        /*0638*/ 	.short	0x010a
        /*063a*/ 	.byte	0xff
	.zero		1


	//   ....[84]....
        /*063c*/ 	.word	0x00003970
        /*0640*/ 	.word	0x00000000
        /*0644*/ 	.word	0x00000000
        /*0648*/ 	.short	0x0101
        /*064a*/ 	.byte	0xff
	.zero		1


	//   ....[85]....
        /*064c*/ 	.word	0x00003a00
        /*0650*/ 	.word	0x000000ff
        /*0654*/ 	.word	0x00000150
        /*0658*/ 	.short	0x0106
        /*065a*/ 	.byte	0x04
	.zero		1


	//   ....[86]....
        /*065c*/ 	.word	0x00003a20
        /*0660*/ 	.word	0x000000ff
        /*0664*/ 	.word	0x00000150
        /*0668*/ 	.short	0x010a
        /*066a*/ 	.byte	0x04
	.zero		1


	//   ....[87]....
        /*066c*/ 	.word	0x00003ab0
        /*0670*/ 	.word	0x000000ff
        /*0674*/ 	.word	0x00000150
        /*0678*/ 	.short	0x0106
        /*067a*/ 	.byte	0x07
	.zero		1


	//   ....[88]....
        /*067c*/ 	.word	0x00003af0
        /*0680*/ 	.word	0x00000000
        /*0684*/ 	.word	0x00000150
        /*0688*/ 	.short	0x010a
        /*068a*/ 	.byte	0xff
	.zero		1


	//   ....[89]....
        /*068c*/ 	.word	0x00003d30
        /*0690*/ 	.word	0x000000ff
        /*0694*/ 	.word	0x00000008
        /*0698*/ 	.short	0x010a
        /*069a*/ 	.byte	0x05
	.zero		1


	//   ....[90]....
        /*069c*/ 	.word	0x00003d50
        /*06a0*/ 	.word	0x000000ff
        /*06a4*/ 	.word	0x00000008
        /*06a8*/ 	.short	0x010a
        /*06aa*/ 	.byte	0x05
	.zero		1


	//   ....[91]....
        /*06ac*/ 	.word	0x00003ee0
        /*06b0*/ 	.word	0x000000ff
        /*06b4*/ 	.word	0x00000008
        /*06b8*/ 	.short	0x010a
        /*06ba*/ 	.byte	0x05
	.zero		1


	//   ....[92]....
        /*06bc*/ 	.word	0x00003f00
        /*06c0*/ 	.word	0x000000ff
        /*06c4*/ 	.word	0x00000008
        /*06c8*/ 	.short	0x010a
        /*06ca*/ 	.byte	0x05
	.zero		1


	//   ....[93]....
        /*06cc*/ 	.word	0x00003fc0
        /*06d0*/ 	.word	0x000000ff
        /*06d4*/ 	.word	0x00000000
        /*06d8*/ 	.short	0x0101
        /*06da*/ 	.byte	0x04
	.zero		1


	//   ....[94]....
        /*06dc*/ 	.word	0x000043d0
        /*06e0*/ 	.word	0x00000002
        /*06e4*/ 	.word	0x00000140
        /*06e8*/ 	.short	0x010a
        /*06ea*/ 	.byte	0xff
	.zero		1


	//   ....[95]....
        /*06ec*/ 	.word	0x000044f0
        /*06f0*/ 	.word	0x00000000
        /*06f4*/ 	.word	0x00000000
        /*06f8*/ 	.short	0x0101
        /*06fa*/ 	.byte	0xff
	.zero		1


	//   ....[96]....
        /*06fc*/ 	.word	0x00004a40
        /*0700*/ 	.word	0x000000ff
        /*0704*/ 	.word	0x00000000
        /*0708*/ 	.short	0x010a
        /*070a*/ 	.byte	0x04
	.zero		1


	//   ....[97]....
        /*070c*/ 	.word	0x00004a90
        /*0710*/ 	.word	0x000000ff
        /*0714*/ 	.word	0x00000170
        /*0718*/ 	.short	0x010a
        /*071a*/ 	.byte	0x2c
	.zero		1


	//   ....[98]....
        /*071c*/ 	.word	0x00004bf0
        /*0720*/ 	.word	0x000000ff
        /*0724*/ 	.word	0x00000000
        /*0728*/ 	.short	0x010a
        /*072a*/ 	.byte	0x07
	.zero		1


	//   ....[99]....
        /*072c*/ 	.word	0x00004d20
        /*0730*/ 	.word	0x000000ff
        /*0734*/ 	.word	0x00000000
        /*0738*/ 	.short	0x010a
        /*073a*/ 	.byte	0x04
	.zero		1


	//   ....[100]....
        /*073c*/ 	.word	0x00005070
        /*0740*/ 	.word	0x000000ff
        /*0744*/ 	.word	0x00000000
        /*0748*/ 	.short	0x010a
        /*074a*/ 	.byte	0x04
	.zero		1


	//   ....[101]....
        /*074c*/ 	.word	0x00005110
        /*0750*/ 	.word	0x00000000
        /*0754*/ 	.word	0x00000000
        /*0758*/ 	.short	0x010a
        /*075a*/ 	.byte	0xff
	.zero		1


	//   ....[102]....
        /*075c*/ 	.word	0x00005150
        /*0760*/ 	.word	0x00000000
        /*0764*/ 	.word	0x00000000
        /*0768*/ 	.short	0x010a
        /*076a*/ 	.byte	0xff
	.zero		1


	//   ....[103]....
        /*076c*/ 	.word	0x000051c0
        /*0770*/ 	.word	0x000000ff
        /*0774*/ 	.word	0x00000000
        /*0778*/ 	.short	0x0101
        /*077a*/ 	.byte	0x04
	.zero		1


	//   ....[104]....
        /*077c*/ 	.word	0x00005200
        /*0780*/ 	.word	0x000000ff
        /*0784*/ 	.word	0x000001a0
        /*0788*/ 	.short	0x010a
        /*078a*/ 	.byte	0x1a
	.zero		1


	//   ....[105]....
        /*078c*/ 	.word	0x00005250
        /*0790*/ 	.word	0x000000ff
        /*0794*/ 	.word	0x00000000
        /*0798*/ 	.short	0x0101
        /*079a*/ 	.byte	0x04
	.zero		1


	//   ....[106]....
        /*079c*/ 	.word	0x000056f0
        /*07a0*/ 	.word	0x00000008
        /*07a4*/ 	.word	0x00000140
        /*07a8*/ 	.short	0x010a
        /*07aa*/ 	.byte	0xff
	.zero		1


	//   ....[107]....
        /*07ac*/ 	.word	0x00005860
        /*07b0*/ 	.word	0x00000000
        /*07b4*/ 	.word	0x00000000
        /*07b8*/ 	.short	0x0101
        /*07ba*/ 	.byte	0xff
	.zero		1


	//   ....[108]....
        /*07bc*/ 	.word	0x00005d30
        /*07c0*/ 	.word	0x000000ff
        /*07c4*/ 	.word	0x00000138
        /*07c8*/ 	.short	0x010a
        /*07ca*/ 	.byte	0x18
	.zero		1


	//   ....[109]....
        /*07cc*/ 	.word	0x00005f00
        /*07d0*/ 	.word	0x000000ff
        /*07d4*/ 	.word	0x00000118
        /*07d8*/ 	.short	0x010a
        /*07da*/ 	.byte	0x04
	.zero		1


	//   ....[110]....
        /*07dc*/ 	.word	0x000060e0
        /*07e0*/ 	.word	0x000000ff
        /*07e4*/ 	.word	0x00000100
        /*07e8*/ 	.short	0x010b
        /*07ea*/ 	.byte	0x04
	.zero		1


	//   ....[111]....
        /*07ec*/ 	.word	0x000060f0
        /*07f0*/ 	.word	0x000000ff
        /*07f4*/ 	.word	0x00000000
        /*07f8*/ 	.short	0x0101
        /*07fa*/ 	.byte	0x07
	.zero		1


	//   ....[112]....
        /*07fc*/ 	.word	0x00006100
        /*0800*/ 	.word	0x000000ff
        /*0804*/ 	.word	0x00000118
        /*0808*/ 	.short	0x010a
        /*080a*/ 	.byte	0x05
	.zero		1


	//   ....[113]....
        /*080c*/ 	.word	0x00006350
        /*0810*/ 	.word	0x000000ff
        /*0814*/ 	.word	0x00000100
        /*0818*/ 	.short	0x010b
        /*081a*/ 	.byte	0x05
	.zero		1


	//   ....[114]....
        /*081c*/ 	.word	0x00006360
        /*0820*/ 	.word	0x000000ff
        /*0824*/ 	.word	0x00000000
        /*0828*/ 	.short	0x0101
        /*082a*/ 	.byte	0x04
	.zero		1


	//   ....[115]....
        /*082c*/ 	.word	0x000063b0
        /*0830*/ 	.word	0x000000ff
        /*0834*/ 	.word	0x00000000
        /*0838*/ 	.short	0x010a
        /*083a*/ 	.byte	0x04
	.zero		1


	//   ....[116]....
        /*083c*/ 	.word	0x00006440
        /*0840*/ 	.word	0x000000ff
        /*0844*/ 	.word	0x00000000
        /*0848*/ 	.short	0x010a
        /*084a*/ 	.byte	0x05
	.zero		1


	//   ....[117]....
        /*084c*/ 	.word	0x000064e0
        /*0850*/ 	.word	0x00000000
        /*0854*/ 	.word	0x00000000
        /*0858*/ 	.short	0x010a
        /*085a*/ 	.byte	0xff
	.zero		1


	//   ....[118]....
        /*085c*/ 	.word	0x00006820
        /*0860*/ 	.word	0x00000000
        /*0864*/ 	.word	0x00000140
        /*0868*/ 	.short	0x010a
        /*086a*/ 	.byte	0xff
	.zero		1


	//   ....[119]....
        /*086c*/ 	.word	0x000068f0
        /*0870*/ 	.word	0x00000000
        /*0874*/ 	.word	0x00000000
        /*0878*/ 	.short	0x0101
        /*087a*/ 	.byte	0xff
	.zero		1


	//   ....[120]....
        /*087c*/ 	.word	0x00007590
        /*0880*/ 	.word	0x00000000
        /*0884*/ 	.word	0x00000100
        /*0888*/ 	.short	0x010a
        /*088a*/ 	.byte	0xff
	.zero		1


	//   ....[121]....
        /*088c*/ 	.word	0x00007600
        /*0890*/ 	.word	0x00000059
        /*0894*/ 	.word	0x00000160
        /*0898*/ 	.short	0x010a
        /*089a*/ 	.byte	0xff
	.zero		1


	//   ....[122]....
        /*089c*/ 	.word	0x000076f0
        /*08a0*/ 	.word	0x00000000
        /*08a4*/ 	.word	0x00000100
        /*08a8*/ 	.short	0x010a
        /*08aa*/ 	.byte	0xff
	.zero		1


	//   ....[123]....
        /*08ac*/ 	.word	0x00007820
        /*08b0*/ 	.word	0x00000059
        /*08b4*/ 	.word	0x00000160
        /*08b8*/ 	.short	0x010a
        /*08ba*/ 	.byte	0xff
	.zero		1


	//   ....[124]....
        /*08bc*/ 	.word	0x00008350
        /*08c0*/ 	.word	0x00000000
        /*08c4*/ 	.word	0x00000000
        /*08c8*/ 	.short	0x0101
        /*08ca*/ 	.byte	0xff
	.zero		1


	//   ....[125]....
        /*08cc*/ 	.word	0x00008360
        /*08d0*/ 	.word	0x00000002
        /*08d4*/ 	.word	0x00000100
        /*08d8*/ 	.short	0x010a
        /*08da*/ 	.byte	0xff
	.zero		1


	//   ....[126]....
        /*08dc*/ 	.word	0x00008430
        /*08e0*/ 	.word	0x00000002
        /*08e4*/ 	.word	0x00000100
        /*08e8*/ 	.short	0x010a
        /*08ea*/ 	.byte	0xff
	.zero		1


	//   ....[127]....
        /*08ec*/ 	.word	0x000088b0
        /*08f0*/ 	.word	0x00000059
        /*08f4*/ 	.word	0x00000000
        /*08f8*/ 	.short	0x0101
        /*08fa*/ 	.byte	0xff
	.zero		1


	//   ....[128]....
        /*08fc*/ 	.word	0x000090d0
        /*0900*/ 	.word	0x00000002
        /*0904*/ 	.word	0x00000000
        /*0908*/ 	.short	0x0101
        /*090a*/ 	.byte	0xff
	.zero		1


	//   ....[129]....
        /*090c*/ 	.word	0x00009380
        /*0910*/ 	.word	0x000000ff
        /*0914*/ 	.word	0x00000000
        /*0918*/ 	.short	0x0101
        /*091a*/ 	.byte	0x04
	.zero		1


	//   ....[130]....
        /*091c*/ 	.word	0x000093a0
        /*0920*/ 	.word	0x00000003
        /*0924*/ 	.word	0x00000190
        /*0928*/ 	.short	0x010a
        /*092a*/ 	.byte	0xff
	.zero		1


	//   ....[131]....
        /*092c*/ 	.word	0x00009400
        /*0930*/ 	.word	0x00000000
        /*0934*/ 	.word	0x00000080
        /*0938*/ 	.short	0x010a
        /*093a*/ 	.byte	0xff
	.zero		1


	//   ....[132]....
        /*093c*/ 	.word	0x00009460
        /*0940*/ 	.word	0x00000000
        /*0944*/ 	.word	0x00000080
        /*0948*/ 	.short	0x010a
        /*094a*/ 	.byte	0xff
	.zero		1


	//   ....[133]....
        /*094c*/ 	.word	0x000094b0
        /*0950*/ 	.word	0x00000003
        /*0954*/ 	.word	0x00000140
        /*0958*/ 	.short	0x010a
        /*095a*/ 	.byte	0xff
	.zero		1


	//   ....[134]....
        /*095c*/ 	.word	0x00009510
        /*0960*/ 	.word	0x00000000
        /*0964*/ 	.word	0x00000000
        /*0968*/ 	.short	0x010a
        /*096a*/ 	.byte	0xff
	.zero		1


	//   ....[135]....
        /*096c*/ 	.word	0x00009570
        /*0970*/ 	.word	0x00000000
        /*0974*/ 	.word	0x00000000
        /*0978*/ 	.short	0x010a
        /*097a*/ 	.byte	0xff
	.zero		1


	//   ....[136]....
        /*097c*/ 	.word	0x000095d0
        /*0980*/ 	.word	0x00000000
        /*0984*/ 	.word	0x00000000
        /*0988*/ 	.short	0x010a
        /*098a*/ 	.byte	0xff
	.zero		1


	//   ....[137]....
        /*098c*/ 	.word	0x00009630
        /*0990*/ 	.word	0x00000000
        /*0994*/ 	.word	0x00000000
        /*0998*/ 	.short	0x010a
        /*099a*/ 	.byte	0xff
	.zero		1


	//   ....[138]....
        /*099c*/ 	.word	0x00009690
        /*09a0*/ 	.word	0x00000000
        /*09a4*/ 	.word	0x00000000
        /*09a8*/ 	.short	0x010a
        /*09aa*/ 	.byte	0xff
	.zero		1


	//   ....[139]....
        /*09ac*/ 	.word	0x000096f0
        /*09b0*/ 	.word	0x00000000
        /*09b4*/ 	.word	0x00000000
        /*09b8*/ 	.short	0x010a
        /*09ba*/ 	.byte	0xff
	.zero		1


	//   ....[140]....
        /*09bc*/ 	.word	0x00009750
        /*09c0*/ 	.word	0x00000000
        /*09c4*/ 	.word	0x00000000
        /*09c8*/ 	.short	0x010a
        /*09ca*/ 	.byte	0xff
	.zero		1


	//   ....[141]....
        /*09cc*/ 	.word	0x000097b0
        /*09d0*/ 	.word	0x00000000
        /*09d4*/ 	.word	0x00000000
        /*09d8*/ 	.short	0x010a
        /*09da*/ 	.byte	0xff
	.zero		1


	//   ....[142]....
        /*09dc*/ 	.word	0x00009810
        /*09e0*/ 	.word	0x00000000
        /*09e4*/ 	.word	0x00000000
        /*09e8*/ 	.short	0x010a
        /*09ea*/ 	.byte	0xff
	.zero		1


	//   ....[143]....
        /*09ec*/ 	.word	0x00009870
        /*09f0*/ 	.word	0x00000000
        /*09f4*/ 	.word	0x00000000
        /*09f8*/ 	.short	0x010a
        /*09fa*/ 	.byte	0xff
	.zero		1


	//   ....[144]....
        /*09fc*/ 	.word	0x000098d0
        /*0a00*/ 	.word	0x00000000
        /*0a04*/ 	.word	0x00000000
        /*0a08*/ 	.short	0x010a
        /*0a0a*/ 	.byte	0xff
	.zero		1


	//   ....[145]....
        /*0a0c*/ 	.word	0x00009930
        /*0a10*/ 	.word	0x00000000
        /*0a14*/ 	.word	0x00000000
        /*0a18*/ 	.short	0x010a
        /*0a1a*/ 	.byte	0xff
	.zero		1


	//   ....[146]....
        /*0a1c*/ 	.word	0x00009990
        /*0a20*/ 	.word	0x00000000
        /*0a24*/ 	.word	0x00000000
        /*0a28*/ 	.short	0x010a
        /*0a2a*/ 	.byte	0xff
	.zero		1


	//   ....[147]....
        /*0a2c*/ 	.word	0x000099f0
        /*0a30*/ 	.word	0x00000000
        /*0a34*/ 	.word	0x00000000
        /*0a38*/ 	.short	0x010a
        /*0a3a*/ 	.byte	0xff
	.zero		1


	//   ....[148]....
        /*0a3c*/ 	.word	0x00009a50
        /*0a40*/ 	.word	0x00000000
        /*0a44*/ 	.word	0x00000000
        /*0a48*/ 	.short	0x010a
        /*0a4a*/ 	.byte	0xff
	.zero		1


	//   ....[149]....
        /*0a4c*/ 	.word	0x00009aa0
        /*0a50*/ 	.word	0x00000000
        /*0a54*/ 	.word	0x00000180
        /*0a58*/ 	.short	0x010a
        /*0a5a*/ 	.byte	0xff
	.zero		1


	//   ....[150]....
        /*0a5c*/ 	.word	0x00009b00
        /*0a60*/ 	.word	0x00000000
        /*0a64*/ 	.word	0x00000150
        /*0a68*/ 	.short	0x010a
        /*0a6a*/ 	.byte	0xff
	.zero		1


	//   ....[151]....
        /*0a6c*/ 	.word	0x00009b50
        /*0a70*/ 	.word	0x00000000
        /*0a74*/ 	.word	0x00000140
        /*0a78*/ 	.short	0x010a
        /*0a7a*/ 	.byte	0xff
	.zero		1


	//   ....[152]....
        /*0a7c*/ 	.word	0x00009bb0
        /*0a80*/ 	.word	0x00000000
        /*0a84*/ 	.word	0x00000150
        /*0a88*/ 	.short	0x010a
        /*0a8a*/ 	.byte	0xff
	.zero		1


	//   ....[153]....
        /*0a8c*/ 	.word	0x00009c10
        /*0a90*/ 	.word	0x00000005
        /*0a94*/ 	.word	0x00000008
        /*0a98*/ 	.short	0x010a
        /*0a9a*/ 	.byte	0xff
	.zero		1


	//   ....[154]....
        /*0a9c*/ 	.word	0x00009d00
        /*0aa0*/ 	.word	0x00000003
        /*0aa4*/ 	.word	0x00000008
        /*0aa8*/ 	.short	0x010a
        /*0aaa*/ 	.byte	0xff
	.zero		1


	//   ....[155]....
        /*0aac*/ 	.word	0x00009d50
        /*0ab0*/ 	.word	0x00000002
        /*0ab4*/ 	.word	0x00000140
        /*0ab8*/ 	.short	0x010a
        /*0aba*/ 	.byte	0xff
	.zero		1


	//   ....[156]....
        /*0abc*/ 	.word	0x00009db0
        /*0ac0*/ 	.word	0x00000000
        /*0ac4*/ 	.word	0x00000170
        /*0ac8*/ 	.short	0x010a
        /*0aca*/ 	.byte	0xff
	.zero		1


	//   ....[157]....
        /*0acc*/ 	.word	0x00009e10
        /*0ad0*/ 	.word	0x00000000
        /*0ad4*/ 	.word	0x00000000
        /*0ad8*/ 	.short	0x010a
        /*0ada*/ 	.byte	0xff
	.zero		1


	//   ....[158]....
        /*0adc*/ 	.word	0x00009e70
        /*0ae0*/ 	.word	0x00000000
        /*0ae4*/ 	.word	0x00000000
        /*0ae8*/ 	.short	0x010a
        /*0aea*/ 	.byte	0xff
	.zero		1


	//   ....[159]....
        /*0aec*/ 	.word	0x00009ed0
        /*0af0*/ 	.word	0x00000000
        /*0af4*/ 	.word	0x000001a0
        /*0af8*/ 	.short	0x010a
        /*0afa*/ 	.byte	0xff
	.zero		1


	//   ....[160]....
        /*0afc*/ 	.word	0x00009f20
        /*0b00*/ 	.word	0x00000008
        /*0b04*/ 	.word	0x00000140
        /*0b08*/ 	.short	0x010a
        /*0b0a*/ 	.byte	0xff
	.zero		1


	//   ....[161]....
        /*0b0c*/ 	.word	0x00009f80
        /*0b10*/ 	.word	0x00000000
        /*0b14*/ 	.word	0x00000138
        /*0b18*/ 	.short	0x010a
        /*0b1a*/ 	.byte	0xff
	.zero		1


	//   ....[162]....
        /*0b1c*/ 	.word	0x00009fe0
        /*0b20*/ 	.word	0x00000000
        /*0b24*/ 	.word	0x00000118
        /*0b28*/ 	.short	0x010a
        /*0b2a*/ 	.byte	0xff
	.zero		1


	//   ....[163]....
        /*0b2c*/ 	.word	0x0000a040
        /*0b30*/ 	.word	0x00000005
        /*0b34*/ 	.word	0x00000118
        /*0b38*/ 	.short	0x010a
        /*0b3a*/ 	.byte	0xff
	.zero		1


	//   ....[164]....
        /*0b3c*/ 	.word	0x0000a0a0
        /*0b40*/ 	.word	0x00000000
        /*0b44*/ 	.word	0x00000000
        /*0b48*/ 	.short	0x010a
        /*0b4a*/ 	.byte	0xff
	.zero		1


	//   ....[165]....
        /*0b4c*/ 	.word	0x0000a100
        /*0b50*/ 	.word	0x00000000
        /*0b54*/ 	.word	0x00000000
        /*0b58*/ 	.short	0x010a
        /*0b5a*/ 	.byte	0xff
	.zero		1


	//   ....[166]....
        /*0b5c*/ 	.word	0x0000a150
        /*0b60*/ 	.word	0x00000000
        /*0b64*/ 	.word	0x00000140
        /*0b68*/ 	.short	0x010a
        /*0b6a*/ 	.byte	0xff
	.zero		1


	//   ....[167]....
        /*0b6c*/ 	.word	0x0000a1a0
        /*0b70*/ 	.word	0x00000000
        /*0b74*/ 	.word	0x00000100
        /*0b78*/ 	.short	0x010a
        /*0b7a*/ 	.byte	0xff
	.zero		1


	//   ....[168]....
        /*0b7c*/ 	.word	0x0000a1f0
        /*0b80*/ 	.word	0x00000059
        /*0b84*/ 	.word	0x00000160
        /*0b88*/ 	.short	0x010a
        /*0b8a*/ 	.byte	0xff
	.zero		1


	//   ....[169]....
        /*0b8c*/ 	.word	0x0000a240
        /*0b90*/ 	.word	0x00000002
        /*0b94*/ 	.word	0x00000100
        /*0b98*/ 	.short	0x010a
        /*0b9a*/ 	.byte	0xff
	.zero		1


	//----- nvinfo : EIATTR_NUM_MBARRIERS
	.align		4
.L_47:
        /*0b9c*/ 	.byte	0x03, 0x38
        /*0b9e*/ 	.short	0x0035


	//----- nvinfo : EIATTR_EXIT_INSTR_OFFSETS
	.align		4
        /*0ba0*/ 	.byte	0x04, 0x1c
        /*0ba2*/ 	.short	(.L_49 - .L_48)


	//   ....[0]....
.L_48:
        /*0ba4*/ 	.word	0x000035d0


	//   ....[1]....
        /*0ba8*/ 	.word	0x00003ac0


	//   ....[2]....
        /*0bac*/ 	.word	0x00003b20


	//   ....[3]....
        /*0bb0*/ 	.word	0x00005480


	//   ....[4]....
        /*0bb4*/ 	.word	0x00006510


	//   ....[5]....
        /*0bb8*/ 	.word	0x00006550


	//   ....[6]....
        /*0bbc*/ 	.word	0x00009270


	//   ....[7]....
        /*0bc0*/ 	.word	0x000092f0


	//   ....[8]....
        /*0bc4*/ 	.word	0x00009320


	//   ....[9]....
        /*0bc8*/ 	.word	0x00009390


	//----- nvinfo : EIATTR_MAX_THREADS
	.align		4
.L_49:
        /*0bcc*/ 	.byte	0x04, 0x05
        /*0bce*/ 	.short	(.L_51 - .L_50)
.L_50:
        /*0bd0*/ 	.word	0x00000100
        /*0bd4*/ 	.word	0x00000001
        /*0bd8*/ 	.word	0x00000001


	//----- nvinfo : EIATTR_CRS_STACK_SIZE
	.align		4
.L_51:
        /*0bdc*/ 	.byte	0x04, 0x1e
        /*0bde*/ 	.short	(.L_53 - .L_52)
.L_52:
        /*0be0*/ 	.word	0x00000000


	//----- nvinfo : EIATTR_CBANK_PARAM_SIZE
	.align		4
.L_53:
        /*0be4*/ 	.byte	0x03, 0x19
        /*0be6*/ 	.short	0x0c00


	//----- nvinfo : EIATTR_PARAM_CBANK
	.align		4
        /*0be8*/ 	.byte	0x04, 0x0a
        /*0bea*/ 	.short	(.L_55 - .L_54)
	.align		4
.L_54:
        /*0bec*/ 	.word	index@(.nv.constant0._ZN7cutlass13device_kernelINS_4gemm6kernel13GemmUniversalIN4cute5tupleIJiiiiEEENS1_10collective13CollectiveMmaINS1_46MainloopSm100TmaUmmaWarpSpecializedBlockScaledILi16ELi2ELi2ENS5_IJNS4_1CILi2EEENSA_ILi1EEESC_EEEEENS5_IJNSA_ILi256EEENSA_ILi64EEENSA_ILi128EEEEEENS5_IJNS_12float_e2m1_tENS_13float_ue4m3_tEEEENS5_IJNS5_IJlSC_lEEENS4_6LayoutINS5_IJNS5_IJNS5_IJNSA_ILi32EEENSA_ILi4EEEEEEiEEENS5_IJNS5_IJNSA_ILi16EEESP_EEEiEEENS5_IJSC_iEEEEEENS5_IJSU_NS5_IJNS5_IJNSA_ILi0EEESC_EEENSA_ILi512EEEEEENS5_IJSX_iEEEEEEEEEEESL_S14_NS4_8TiledMMAINS4_8MMA_AtomIJNS4_23SM100_MMA_MXF4_2x1SM_SSISJ_SJ_fSK_Li256ELi64ELi16ELNS4_4UMMA5MajorE0ELS19_0ELNS18_7ScaleInE0ELS1A_0EEEEEENSN_INS5_IJSC_SC_SC_EEENS5_IJSX_SX_SX_EEEEENS5_IJNS4_10UnderscoreES1G_S1G_EEEEENS5_IJNS4_18SM100_TMA_2SM_LOADES1J_EEENS5_IJNS4_14ComposedLayoutINS4_7SwizzleILi2ELi4ELi3EEENS4_18smem_ptr_flag_bitsILi4EEENSN_INS5_IJNSA_ILi8EEESH_EEENS5_IJSH_SC_EEEEEEENSN_INS5_IJNS5_IJNS5_IJSQ_SC_EEEST_EEESC_NS5_IJSC_SB_EEEEEENS5_IJNS5_IJNS5_IJST_SZ_EEESY_EEESX_NS5_IJSP_SZ_EEEEEEEEEEEvNS4_8identityENS5_IJS1J_NS4_28SM100_TMA_2SM_LOAD_MULTICASTEEEES24_vS25_EENS_8epilogue10collective18CollectiveEpilogueINS29_23Sm100TmaWarpSpecializedILi3ELi2ELi32ELb1ELb0EEEJNS5_IJSH_SG_SH_EEENS5_IJNSN_ISH_SC_EENSN_ISO_SC_EEEEENS_10bfloat16_tESM_S2I_SM_NS29_6fusion15FusionCallbacksIS2D_NS2J_17LinearCombinationIS2I_fS2I_fLNS_15FloatRoundStyleE2EEES2E_S2H_JEEENS4_5SM1004TMEM4LOAD26SM100_TMEM_LOAD_32dp32b32xENS4_13SM90_TMA_LOADENS1L_IS1N_NS1O_ILi16EEENSN_INS5_IJS1Q_SO_EEENS5_IJSO_SC_EEEEEEENS4_39AutoVectorizingCopyWithAssumedAlignmentILi128EEENS4_14SM90_TMA_STOREES2Y_S30_S30_EEEvvEEEEvNT_6ParamsE)
        /*0bf0*/ 	.short	0x0380
        /*0bf2*/ 	.short	0x0c00


	//----- nvinfo : EIATTR_SW_WAR
	.align		4
.L_55:
        /*0bf4*/ 	.byte	0x04, 0x36
        /*0bf6*/ 	.short	(.L_57 - .L_56)
.L_56:
        /*0bf8*/ 	.word	0x00000008
.L_57:


//--------------------- .nv.callgraph             --------------------------
	.section	.nv.callgraph,"",@"SHT_CUDA_CALLGRAPH"
	.align	4
	.sectionentsize	8
	.align		4
        /*0000*/ 	.word	0x00000000
	.align		4
        /*0004*/ 	.word	0xffffffff
	.align		4
        /*0008*/ 	.word	index@(_ZN7cutlass13device_kernelINS_4gemm6kernel13GemmUniversalIN4cute5tupleIJiiiiEEENS1_10collective13CollectiveMmaINS1_46MainloopSm100TmaUmmaWarpSpecializedBlockScaledILi16ELi2ELi2ENS5_IJNS4_1CILi2EEENSA_ILi1EEESC_EEEEENS5_IJNSA_ILi256EEENSA_ILi64EEENSA_ILi128EEEEEENS5_IJNS_12float_e2m1_tENS_13float_ue4m3_tEEEENS5_IJNS5_IJlSC_lEEENS4_6LayoutINS5_IJNS5_IJNS5_IJNSA_ILi32EEENSA_ILi4EEEEEEiEEENS5_IJNS5_IJNSA_ILi16EEESP_EEEiEEENS5_IJSC_iEEEEEENS5_IJSU_NS5_IJNS5_IJNSA_ILi0EEESC_EEENSA_ILi512EEEEEENS5_IJSX_iEEEEEEEEEEESL_S14_NS4_8TiledMMAINS4_8MMA_AtomIJNS4_23SM100_MMA_MXF4_2x1SM_SSISJ_SJ_fSK_Li256ELi64ELi16ELNS4_4UMMA5MajorE0ELS19_0ELNS18_7ScaleInE0ELS1A_0EEEEEENSN_INS5_IJSC_SC_SC_EEENS5_IJSX_SX_SX_EEEEENS5_IJNS4_10UnderscoreES1G_S1G_EEEEENS5_IJNS4_18SM100_TMA_2SM_LOADES1J_EEENS5_IJNS4_14ComposedLayoutINS4_7SwizzleILi2ELi4ELi3EEENS4_18smem_ptr_flag_bitsILi4EEENSN_INS5_IJNSA_ILi8EEESH_EEENS5_IJSH_SC_EEEEEEENSN_INS5_IJNS5_IJNS5_IJSQ_SC_EEEST_EEESC_NS5_IJSC_SB_EEEEEENS5_IJNS5_IJNS5_IJST_SZ_EEESY_EEESX_NS5_IJSP_SZ_EEEEEEEEEEEvNS4_8identityENS5_IJS1J_NS4_28SM100_TMA_2SM_LOAD_MULTICASTEEEES24_vS25_EENS_8epilogue10collective18CollectiveEpilogueINS29_23Sm100TmaWarpSpecializedILi3ELi2ELi32ELb1ELb0EEEJNS5_IJSH_SG_SH_EEENS5_IJNSN_ISH_SC_EENSN_ISO_SC_EEEEENS_10bfloat16_tESM_S2I_SM_NS29_6fusion15FusionCallbacksIS2D_NS2J_17LinearCombinationIS2I_fS2I_fLNS_15FloatRoundStyleE2EEES2E_S2H_JEEENS4_5SM1004TMEM4LOAD26SM100_TMEM_LOAD_32dp32b32xENS4_13SM90_TMA_LOADENS1L_IS1N_NS1O_ILi16EEENSN_INS5_IJS1Q_SO_EEENS5_IJSO_SC_EEEEEEENS4_39AutoVectorizingCopyWithAssumedAlignmentILi128EEENS4_14SM90_TMA_STOREES2Y_S30_S30_EEEvvEEEEvNT_6ParamsE)
	.align		4
        /*000c*/ 	.word	index@(__assertfail)
	.align		4
        /*0010*/ 	.word	0x00000000
	.align		4
        /*0014*/ 	.word	0xfffffffe
	.align		4
        /*0018*/ 	.word	0x00000000
	.align		4
        /*001c*/ 	.word	0xfffffffd
	.align		4
        /*0020*/ 	.word	0x00000000
	.align		4
        /*0024*/ 	.word	0xfffffffc


//--------------------- .nv.constant4             --------------------------
	.section	.nv.constant4,"a",@progbits
	.align	8
	.align		8
.nv.constant4:
        /*0000*/ 	.dword	__assertfail
	.align		8
        /*0008*/ 	.dword	__unnamed_1
	.align		8
        /*0010*/ 	.dword	__unnamed_2
	.align		8
        /*0018*/ 	.dword	_ZN40_INTERNAL_16585866_4_k_cu_c5d3dd89_236534cuda3std3__45__cpo5beginE
	.align		8
        /*0020*/ 	.dword	_ZN40_INTERNAL_16585866_4_k_cu_c5d3dd89_236534cuda3std3__45__cpo3endE
	.align		8
        /*0028*/ 	.dword	_ZN40_INTERNAL_16585866_4_k_cu_c5d3dd89_236534cuda3std3__45__cpo6cbeginE
	.align		8
        /*0030*/ 	.dword	_ZN40_INTERNAL_16585866_4_k_cu_c5d3dd89_236534cuda3std3__45__cpo4cendE
	.align		8
        /*0038*/ 	.dword	_ZN40_INTERNAL_16585866_4_k_cu_c5d3dd89_236534cuda3std3__442_GLOBAL__N__16585866_4_k_cu_c5d3dd89_236536ignoreE
	.align		8
        /*0040*/ 	.dword	_ZN40_INTERNAL_16585866_4_k_cu_c5d3dd89_236534cuda3std3__419piecewise_constructE
	.align		8
        /*0048*/ 	.dword	_ZN40_INTERNAL_16585866_4_k_cu_c5d3dd89_236534cuda3std3__48in_placeE
	.align		8
        /*0050*/ 	.dword	_ZN40_INTERNAL_16585866_4_k_cu_c5d3dd89_236534cuda3std6ranges3__45__cpo4swapE
	.align		8
        /*0058*/ 	.dword	_ZN40_INTERNAL_16585866_4_k_cu_c5d3dd89_236534cuda3std6ranges3__45__cpo9iter_moveE
	.align		8
        /*0060*/ 	.dword	_ZN40_INTERNAL_16585866_4_k_cu_c5d3dd89_236534cute7productE
	.align		8
        /*0068*/ 	.dword	_ZN40_INTERNAL_16585866_4_k_cu_c5d3dd89_236534cute1_E
	.align		8
        /*0070*/ 	.dword	$str$25
	.align		8
        /*0078*/ 	.dword	$str$26
	.align		8
        /*0080*/ 	.dword	$str$29
	.align		8
        /*0088*/ 	.dword	$str$30


//--------------------- .text._ZN7cutlass13device_kernelINS_4gemm6kernel13GemmUniversalIN4cute5tupleIJiiiiEEENS1_10collective13CollectiveMmaINS1_46MainloopSm100TmaUmmaWarpSpecializedBlockScaledILi16ELi2ELi2ENS5_IJNS4_1CILi2EEENSA_ILi1EEESC_EEEEENS5_IJNSA_ILi256EEENSA_ILi64EEENSA_ILi128EEEEEENS5_IJNS_12float_e2m1_tENS_13float_ue4m3_tEEEENS5_IJNS5_IJlSC_lEEENS4_6LayoutINS5_IJNS5_IJNS5_IJNSA_ILi32EEENSA_ILi4EEEEEEiEEENS5_IJNS5_IJNSA_ILi16EEESP_EEEiEEENS5_IJSC_iEEEEEENS5_IJSU_NS5_IJNS5_IJNSA_ILi0EEESC_EEENSA_ILi512EEEEEENS5_IJSX_iEEEEEEEEEEESL_S14_NS4_8TiledMMAINS4_8MMA_AtomIJNS4_23SM100_MMA_MXF4_2x1SM_SSISJ_SJ_fSK_Li256ELi64ELi16ELNS4_4UMMA5MajorE0ELS19_0ELNS18_7ScaleInE0ELS1A_0EEEEEENSN_INS5_IJSC_SC_SC_EEENS5_IJSX_SX_SX_EEEEENS5_IJNS4_10UnderscoreES1G_S1G_EEEEENS5_IJNS4_18SM100_TMA_2SM_LOADES1J_EEENS5_IJNS4_14ComposedLayoutINS4_7SwizzleILi2ELi4ELi3EEENS4_18smem_ptr_flag_bitsILi4EEENSN_INS5_IJNSA_ILi8EEESH_EEENS5_IJSH_SC_EEEEEEENSN_INS5_IJNS5_IJNS5_IJSQ_SC_EEEST_EEESC_NS5_IJSC_SB_EEEEEENS5_IJNS5_IJNS5_IJST_SZ_EEESY_EEESX_NS5_IJSP_SZ_EEEEEEEEEEEvNS4_8identityENS5_IJS1J_NS4_28SM100_TMA_2SM_LOAD_MULTICASTEEEES24_vS25_EENS_8epilogue10collective18CollectiveEpilogueINS29_23Sm100TmaWarpSpecializedILi3ELi2ELi32ELb1ELb0EEEJNS5_IJSH_SG_SH_EEENS5_IJNSN_ISH_SC_EENSN_ISO_SC_EEEEENS_10bfloat16_tESM_S2I_SM_NS29_6fusion15FusionCallbacksIS2D_NS2J_17LinearCombinationIS2I_fS2I_fLNS_15FloatRoundStyleE2EEES2E_S2H_JEEENS4_5SM1004TMEM4LOAD26SM100_TMEM_LOAD_32dp32b32xENS4_13SM90_TMA_LOADENS1L_IS1N_NS1O_ILi16EEENSN_INS5_IJS1Q_SO_EEENS5_IJSO_SC_EEEEEEENS4_39AutoVectorizingCopyWithAssumedAlignmentILi128EEENS4_14SM90_TMA_STOREES2Y_S30_S30_EEEvvEEEEvNT_6ParamsE --------------------------
	.section	.text._ZN7cutlass13device_kernelINS_4gemm6kernel13GemmUniversalIN4cute5tupleIJiiiiEEENS1_10collective13CollectiveMmaINS1_46MainloopSm100TmaUmmaWarpSpecializedBlockScaledILi16ELi2ELi2ENS5_IJNS4_1CILi2EEENSA_ILi1EEESC_EEEEENS5_IJNSA_ILi256EEENSA_ILi64EEENSA_ILi128EEEEEENS5_IJNS_12float_e2m1_tENS_13float_ue4m3_tEEEENS5_IJNS5_IJlSC_lEEENS4_6LayoutINS5_IJNS5_IJNS5_IJNSA_ILi32EEENSA_ILi4EEEEEEiEEENS5_IJNS5_IJNSA_ILi16EEESP_EEEiEEENS5_IJSC_iEEEEEENS5_IJSU_NS5_IJNS5_IJNSA_ILi0EEESC_EEENSA_ILi512EEEEEENS5_IJSX_iEEEEEEEEEEESL_S14_NS4_8TiledMMAINS4_8MMA_AtomIJNS4_23SM100_MMA_MXF4_2x1SM_SSISJ_SJ_fSK_Li256ELi64ELi16ELNS4_4UMMA5MajorE0ELS19_0ELNS18_7ScaleInE0ELS1A_0EEEEEENSN_INS5_IJSC_SC_SC_EEENS5_IJSX_SX_SX_EEEEENS5_IJNS4_10UnderscoreES1G_S1G_EEEEENS5_IJNS4_18SM100_TMA_2SM_LOADES1J_EEENS5_IJNS4_14ComposedLayoutINS4_7SwizzleILi2ELi4ELi3EEENS4_18smem_ptr_flag_bitsILi4EEENSN_INS5_IJNSA_ILi8EEESH_EEENS5_IJSH_SC_EEEEEEENSN_INS5_IJNS5_IJNS5_IJSQ_SC_EEEST_EEESC_NS5_IJSC_SB_EEEEEENS5_IJNS5_IJNS5_IJST_SZ_EEESY_EEESX_NS5_IJSP_SZ_EEEEEEEEEEEvNS4_8identityENS5_IJS1J_NS4_28SM100_TMA_2SM_LOAD_MULTICASTEEEES24_vS25_EENS_8epilogue10collective18CollectiveEpilogueINS29_23Sm100TmaWarpSpecializedILi3ELi2ELi32ELb1ELb0EEEJNS5_IJSH_SG_SH_EEENS5_IJNSN_ISH_SC_EENSN_ISO_SC_EEEEENS_10bfloat16_tESM_S2I_SM_NS29_6fusion15FusionCallbacksIS2D_NS2J_17LinearCombinationIS2I_fS2I_fLNS_15FloatRoundStyleE2EEES2E_S2H_JEEENS4_5SM1004TMEM4LOAD26SM100_TMEM_LOAD_32dp32b32xENS4_13SM90_TMA_LOADENS1L_IS1N_NS1O_ILi16EEENSN_INS5_IJS1Q_SO_EEENS5_IJSO_SC_EEEEEEENS4_39AutoVectorizingCopyWithAssumedAlignmentILi128EEENS4_14SM90_TMA_STOREES2Y_S30_S30_EEEvvEEEEvNT_6ParamsE,"ax",@progbits
	.align	128
.text._ZN7cutlass13device_kernelINS_4gemm6kernel13GemmUniversalIN4cute5tupleIJiiiiEEENS1_10collective13CollectiveMmaINS1_46MainloopSm100TmaUmmaWarpSpecializedBlockScaledILi16ELi2ELi2ENS5_IJNS4_1CILi2EEENSA_ILi1EEESC_EEEEENS5_IJNSA_ILi256EEENSA_ILi64EEENSA_ILi128EEEEEENS5_IJNS_12float_e2m1_tENS_13float_ue4m3_tEEEENS5_IJNS5_IJlSC_lEEENS4_6LayoutINS5_IJNS5_IJNS5_IJNSA_ILi32EEENSA_ILi4EEEEEEiEEENS5_IJNS5_IJNSA_ILi16EEESP_EEEiEEENS5_IJSC_iEEEEEENS5_IJSU_NS5_IJNS5_IJNSA_ILi0EEESC_EEENSA_ILi512EEEEEENS5_IJSX_iEEEEEEEEEEESL_S14_NS4_8TiledMMAINS4_8MMA_AtomIJNS4_23SM100_MMA_MXF4_2x1SM_SSISJ_SJ_fSK_Li256ELi64ELi16ELNS4_4UMMA5MajorE0ELS19_0ELNS18_7ScaleInE0ELS1A_0EEEEEENSN_INS5_IJSC_SC_SC_EEENS5_IJSX_SX_SX_EEEEENS5_IJNS4_10UnderscoreES1G_S1G_EEEEENS5_IJNS4_18SM100_TMA_2SM_LOADES1J_EEENS5_IJNS4_14ComposedLayoutINS4_7SwizzleILi2ELi4ELi3EEENS4_18smem_ptr_flag_bitsILi4EEENSN_INS5_IJNSA_ILi8EEESH_EEENS5_IJSH_SC_EEEEEEENSN_INS5_IJNS5_IJNS5_IJSQ_SC_EEEST_EEESC_NS5_IJSC_SB_EEEEEENS5_IJNS5_IJNS5_IJST_SZ_EEESY_EEESX_NS5_IJSP_SZ_EEEEEEEEEEEvNS4_8identityENS5_IJS1J_NS4_28SM100_TMA_2SM_LOAD_MULTICASTEEEES24_vS25_EENS_8epilogue10collective18CollectiveEpilogueINS29_23Sm100TmaWarpSpecializedILi3ELi2ELi32ELb1ELb0EEEJNS5_IJSH_SG_SH_EEENS5_IJNSN_ISH_SC_EENSN_ISO_SC_EEEEENS_10bfloat16_tESM_S2I_SM_NS29_6fusion15FusionCallbacksIS2D_NS2J_17LinearCombinationIS2I_fS2I_fLNS_15FloatRoundStyleE2EEES2E_S2H_JEEENS4_5SM1004TMEM4LOAD26SM100_TMEM_LOAD_32dp32b32xENS4_13SM90_TMA_LOADENS1L_IS1N_NS1O_ILi16EEENSN_INS5_IJS1Q_SO_EEENS5_IJSO_SC_EEEEEEENS4_39AutoVectorizingCopyWithAssumedAlignmentILi128EEENS4_14SM90_TMA_STOREES2Y_S30_S30_EEEvvEEEEvNT_6ParamsE:
        .type           _ZN7cutlass13device_kernelINS_4gemm6kernel13GemmUniversalIN4cute5tupleIJiiiiEEENS1_10collective13CollectiveMmaINS1_46MainloopSm100TmaUmmaWarpSpecializedBlockScaledILi16ELi2ELi2ENS5_IJNS4_1CILi2EEENSA_ILi1EEESC_EEEEENS5_IJNSA_ILi256EEENSA_ILi64EEENSA_ILi128EEEEEENS5_IJNS_12float_e2m1_tENS_13float_ue4m3_tEEEENS5_IJNS5_IJlSC_lEEENS4_6LayoutINS5_IJNS5_IJNS5_IJNSA_ILi32EEENSA_ILi4EEEEEEiEEENS5_IJNS5_IJNSA_ILi16EEESP_EEEiEEENS5_IJSC_iEEEEEENS5_IJSU_NS5_IJNS5_IJNSA_ILi0EEESC_EEENSA_ILi512EEEEEENS5_IJSX_iEEEEEEEEEEESL_S14_NS4_8TiledMMAINS4_8MMA_AtomIJNS4_23SM100_MMA_MXF4_2x1SM_SSISJ_SJ_fSK_Li256ELi64ELi16ELNS4_4UMMA5MajorE0ELS19_0ELNS18_7ScaleInE0ELS1A_0EEEEEENSN_INS5_IJSC_SC_SC_EEENS5_IJSX_SX_SX_EEEEENS5_IJNS4_10UnderscoreES1G_S1G_EEEEENS5_IJNS4_18SM100_TMA_2SM_LOADES1J_EEENS5_IJNS4_14ComposedLayoutINS4_7SwizzleILi2ELi4ELi3EEENS4_18smem_ptr_flag_bitsILi4EEENSN_INS5_IJNSA_ILi8EEESH_EEENS5_IJSH_SC_EEEEEEENSN_INS5_IJNS5_IJNS5_IJSQ_SC_EEEST_EEESC_NS5_IJSC_SB_EEEEEENS5_IJNS5_IJNS5_IJST_SZ_EEESY_EEESX_NS5_IJSP_SZ_EEEEEEEEEEEvNS4_8identityENS5_IJS1J_NS4_28SM100_TMA_2SM_LOAD_MULTICASTEEEES24_vS25_EENS_8epilogue10collective18CollectiveEpilogueINS29_23Sm100TmaWarpSpecializedILi3ELi2ELi32ELb1ELb0EEEJNS5_IJSH_SG_SH_EEENS5_IJNSN_ISH_SC_EENSN_ISO_SC_EEEEENS_10bfloat16_tESM_S2I_SM_NS29_6fusion15FusionCallbacksIS2D_NS2J_17LinearCombinationIS2I_fS2I_fLNS_15FloatRoundStyleE2EEES2E_S2H_JEEENS4_5SM1004TMEM4LOAD26SM100_TMEM_LOAD_32dp32b32xENS4_13SM90_TMA_LOADENS1L_IS1N_NS1O_ILi16EEENSN_INS5_IJS1Q_SO_EEENS5_IJSO_SC_EEEEEEENS4_39AutoVectorizingCopyWithAssumedAlignmentILi128EEENS4_14SM90_TMA_STOREES2Y_S30_S30_EEEvvEEEEvNT_6ParamsE,@function
        .size           _ZN7cutlass13device_kernelINS_4gemm6kernel13GemmUniversalIN4cute5tupleIJiiiiEEENS1_10collective13CollectiveMmaINS1_46MainloopSm100TmaUmmaWarpSpecializedBlockScaledILi16ELi2ELi2ENS5_IJNS4_1CILi2EEENSA_ILi1EEESC_EEEEENS5_IJNSA_ILi256EEENSA_ILi64EEENSA_ILi128EEEEEENS5_IJNS_12float_e2m1_tENS_13float_ue4m3_tEEEENS5_IJNS5_IJlSC_lEEENS4_6LayoutINS5_IJNS5_IJNS5_IJNSA_ILi32EEENSA_ILi4EEEEEEiEEENS5_IJNS5_IJNSA_ILi16EEESP_EEEiEEENS5_IJSC_iEEEEEENS5_IJSU_NS5_IJNS5_IJNSA_ILi0EEESC_EEENSA_ILi512EEEEEENS5_IJSX_iEEEEEEEEEEESL_S14_NS4_8TiledMMAINS4_8MMA_AtomIJNS4_23SM100_MMA_MXF4_2x1SM_SSISJ_SJ_fSK_Li256ELi64ELi16ELNS4_4UMMA5MajorE0ELS19_0ELNS18_7ScaleInE0ELS1A_0EEEEEENSN_INS5_IJSC_SC_SC_EEENS5_IJSX_SX_SX_EEEEENS5_IJNS4_10UnderscoreES1G_S1G_EEEEENS5_IJNS4_18SM100_TMA_2SM_LOADES1J_EEENS5_IJNS4_14ComposedLayoutINS4_7SwizzleILi2ELi4ELi3EEENS4_18smem_ptr_flag_bitsILi4EEENSN_INS5_IJNSA_ILi8EEESH_EEENS5_IJSH_SC_EEEEEEENSN_INS5_IJNS5_IJNS5_IJSQ_SC_EEEST_EEESC_NS5_IJSC_SB_EEEEEENS5_IJNS5_IJNS5_IJST_SZ_EEESY_EEESX_NS5_IJSP_SZ_EEEEEEEEEEEvNS4_8identityENS5_IJS1J_NS4_28SM100_TMA_2SM_LOAD_MULTICASTEEEES24_vS25_EENS_8epilogue10collective18CollectiveEpilogueINS29_23Sm100TmaWarpSpecializedILi3ELi2ELi32ELb1ELb0EEEJNS5_IJSH_SG_SH_EEENS5_IJNSN_ISH_SC_EENSN_ISO_SC_EEEEENS_10bfloat16_tESM_S2I_SM_NS29_6fusion15FusionCallbacksIS2D_NS2J_17LinearCombinationIS2I_fS2I_fLNS_15FloatRoundStyleE2EEES2E_S2H_JEEENS4_5SM1004TMEM4LOAD26SM100_TMEM_LOAD_32dp32b32xENS4_13SM90_TMA_LOADENS1L_IS1N_NS1O_ILi16EEENSN_INS5_IJS1Q_SO_EEENS5_IJSO_SC_EEEEEEENS4_39AutoVectorizingCopyWithAssumedAlignmentILi128EEENS4_14SM90_TMA_STOREES2Y_S30_S30_EEEvvEEEEvNT_6ParamsE,(.L_x_212 - _ZN7cutlass13device_kernelINS_4gemm6kernel13GemmUniversalIN4cute5tupleIJiiiiEEENS1_10collective13CollectiveMmaINS1_46MainloopSm100TmaUmmaWarpSpecializedBlockScaledILi16ELi2ELi2ENS5_IJNS4_1CILi2EEENSA_ILi1EEESC_EEEEENS5_IJNSA_ILi256EEENSA_ILi64EEENSA_ILi128EEEEEENS5_IJNS_12float_e2m1_tENS_13float_ue4m3_tEEEENS5_IJNS5_IJlSC_lEEENS4_6LayoutINS5_IJNS5_IJNS5_IJNSA_ILi32EEENSA_ILi4EEEEEEiEEENS5_IJNS5_IJNSA_ILi16EEESP_EEEiEEENS5_IJSC_iEEEEEENS5_IJSU_NS5_IJNS5_IJNSA_ILi0EEESC_EEENSA_ILi512EEEEEENS5_IJSX_iEEEEEEEEEEESL_S14_NS4_8TiledMMAINS4_8MMA_AtomIJNS4_23SM100_MMA_MXF4_2x1SM_SSISJ_SJ_fSK_Li256ELi64ELi16ELNS4_4UMMA5MajorE0ELS19_0ELNS18_7ScaleInE0ELS1A_0EEEEEENSN_INS5_IJSC_SC_SC_EEENS5_IJSX_SX_SX_EEEEENS5_IJNS4_10UnderscoreES1G_S1G_EEEEENS5_IJNS4_18SM100_TMA_2SM_LOADES1J_EEENS5_IJNS4_14ComposedLayoutINS4_7SwizzleILi2ELi4ELi3EEENS4_18smem_ptr_flag_bitsILi4EEENSN_INS5_IJNSA_ILi8EEESH_EEENS5_IJSH_SC_EEEEEEENSN_INS5_IJNS5_IJNS5_IJSQ_SC_EEEST_EEESC_NS5_IJSC_SB_EEEEEENS5_IJNS5_IJNS5_IJST_SZ_EEESY_EEESX_NS5_IJSP_SZ_EEEEEEEEEEEvNS4_8identityENS5_IJS1J_NS4_28SM100_TMA_2SM_LOAD_MULTICASTEEEES24_vS25_EENS_8epilogue10collective18CollectiveEpilogueINS29_23Sm100TmaWarpSpecializedILi3ELi2ELi32ELb1ELb0EEEJNS5_IJSH_SG_SH_EEENS5_IJNSN_ISH_SC_EENSN_ISO_SC_EEEEENS_10bfloat16_tESM_S2I_SM_NS29_6fusion15FusionCallbacksIS2D_NS2J_17LinearCombinationIS2I_fS2I_fLNS_15FloatRoundStyleE2EEES2E_S2H_JEEENS4_5SM1004TMEM4LOAD26SM100_TMEM_LOAD_32dp32b32xENS4_13SM90_TMA_LOADENS1L_IS1N_NS1O_ILi16EEENSN_INS5_IJS1Q_SO_EEENS5_IJSO_SC_EEEEEEENS4_39AutoVectorizingCopyWithAssumedAlignmentILi128EEENS4_14SM90_TMA_STOREES2Y_S30_S30_EEEvvEEEEvNT_6ParamsE)
        .other          _ZN7cutlass13device_kernelINS_4gemm6kernel13GemmUniversalIN4cute5tupleIJiiiiEEENS1_10collective13CollectiveMmaINS1_46MainloopSm100TmaUmmaWarpSpecializedBlockScaledILi16ELi2ELi2ENS5_IJNS4_1CILi2EEENSA_ILi1EEESC_EEEEENS5_IJNSA_ILi256EEENSA_ILi64EEENSA_ILi128EEEEEENS5_IJNS_12float_e2m1_tENS_13float_ue4m3_tEEEENS5_IJNS5_IJlSC_lEEENS4_6LayoutINS5_IJNS5_IJNS5_IJNSA_ILi32EEENSA_ILi4EEEEEEiEEENS5_IJNS5_IJNSA_ILi16EEESP_EEEiEEENS5_IJSC_iEEEEEENS5_IJSU_NS5_IJNS5_IJNSA_ILi0EEESC_EEENSA_ILi512EEEEEENS5_IJSX_iEEEEEEEEEEESL_S14_NS4_8TiledMMAINS4_8MMA_AtomIJNS4_23SM100_MMA_MXF4_2x1SM_SSISJ_SJ_fSK_Li256ELi64ELi16ELNS4_4UMMA5MajorE0ELS19_0ELNS18_7ScaleInE0ELS1A_0EEEEEENSN_INS5_IJSC_SC_SC_EEENS5_IJSX_SX_SX_EEEEENS5_IJNS4_10UnderscoreES1G_S1G_EEEEENS5_IJNS4_18SM100_TMA_2SM_LOADES1J_EEENS5_IJNS4_14ComposedLayoutINS4_7SwizzleILi2ELi4ELi3EEENS4_18smem_ptr_flag_bitsILi4EEENSN_INS5_IJNSA_ILi8EEESH_EEENS5_IJSH_SC_EEEEEEENSN_INS5_IJNS5_IJNS5_IJSQ_SC_EEEST_EEESC_NS5_IJSC_SB_EEEEEENS5_IJNS5_IJNS5_IJST_SZ_EEESY_EEESX_NS5_IJSP_SZ_EEEEEEEEEEEvNS4_8identityENS5_IJS1J_NS4_28SM100_TMA_2SM_LOAD_MULTICASTEEEES24_vS25_EENS_8epilogue10collective18CollectiveEpilogueINS29_23Sm100TmaWarpSpecializedILi3ELi2ELi32ELb1ELb0EEEJNS5_IJSH_SG_SH_EEENS5_IJNSN_ISH_SC_EENSN_ISO_SC_EEEEENS_10bfloat16_tESM_S2I_SM_NS29_6fusion15FusionCallbacksIS2D_NS2J_17LinearCombinationIS2I_fS2I_fLNS_15FloatRoundStyleE2EEES2E_S2H_JEEENS4_5SM1004TMEM4LOAD26SM100_TMEM_LOAD_32dp32b32xENS4_13SM90_TMA_LOADENS1L_IS1N_NS1O_ILi16EEENSN_INS5_IJS1Q_SO_EEENS5_IJSO_SC_EEEEEEENS4_39AutoVectorizingCopyWithAssumedAlignmentILi128EEENS4_14SM90_TMA_STOREES2Y_S30_S30_EEEvvEEEEvNT_6ParamsE,@"STO_CUDA_ENTRY STV_DEFAULT"
_ZN7cutlass13device_kernelINS_4gemm6kernel13GemmUniversalIN4cute5tupleIJiiiiEEENS1_10collective13CollectiveMmaINS1_46MainloopSm100TmaUmmaWarpSpecializedBlockScaledILi16ELi2ELi2ENS5_IJNS4_1CILi2EEENSA_ILi1EEESC_EEEEENS5_IJNSA_ILi256EEENSA_ILi64EEENSA_ILi128EEEEEENS5_IJNS_12float_e2m1_tENS_13float_ue4m3_tEEEENS5_IJNS5_IJlSC_lEEENS4_6LayoutINS5_IJNS5_IJNS5_IJNSA_ILi32EEENSA_ILi4EEEEEEiEEENS5_IJNS5_IJNSA_ILi16EEESP_EEEiEEENS5_IJSC_iEEEEEENS5_IJSU_NS5_IJNS5_IJNSA_ILi0EEESC_EEENSA_ILi512EEEEEENS5_IJSX_iEEEEEEEEEEESL_S14_NS4_8TiledMMAINS4_8MMA_AtomIJNS4_23SM100_MMA_MXF4_2x1SM_SSISJ_SJ_fSK_Li256ELi64ELi16ELNS4_4UMMA5MajorE0ELS19_0ELNS18_7ScaleInE0ELS1A_0EEEEEENSN_INS5_IJSC_SC_SC_EEENS5_IJSX_SX_SX_EEEEENS5_IJNS4_10UnderscoreES1G_S1G_EEEEENS5_IJNS4_18SM100_TMA_2SM_LOADES1J_EEENS5_IJNS4_14ComposedLayoutINS4_7SwizzleILi2ELi4ELi3EEENS4_18smem_ptr_flag_bitsILi4EEENSN_INS5_IJNSA_ILi8EEESH_EEENS5_IJSH_SC_EEEEEEENSN_INS5_IJNS5_IJNS5_IJSQ_SC_EEEST_EEESC_NS5_IJSC_SB_EEEEEENS5_IJNS5_IJNS5_IJST_SZ_EEESY_EEESX_NS5_IJSP_SZ_EEEEEEEEEEEvNS4_8identityENS5_IJS1J_NS4_28SM100_TMA_2SM_LOAD_MULTICASTEEEES24_vS25_EENS_8epilogue10collective18CollectiveEpilogueINS29_23Sm100TmaWarpSpecializedILi3ELi2ELi32ELb1ELb0EEEJNS5_IJSH_SG_SH_EEENS5_IJNSN_ISH_SC_EENSN_ISO_SC_EEEEENS_10bfloat16_tESM_S2I_SM_NS29_6fusion15FusionCallbacksIS2D_NS2J_17LinearCombinationIS2I_fS2I_fLNS_15FloatRoundStyleE2EEES2E_S2H_JEEENS4_5SM1004TMEM4LOAD26SM100_TMEM_LOAD_32dp32b32xENS4_13SM90_TMA_LOADENS1L_IS1N_NS1O_ILi16EEENSN_INS5_IJS1Q_SO_EEENS5_IJSO_SC_EEEEEEENS4_39AutoVectorizingCopyWithAssumedAlignmentILi128EEENS4_14SM90_TMA_STOREES2Y_S30_S30_EEEvvEEEEvNT_6ParamsE:
[----:B------:R-:W1:Y:S01]  /*0000*/  LDC R1, c[0x0][0x37c] ;  /* 0x0000df00ff017b82 */ /* 0x000e620000000800 */
[----:B------:R-:W2:Y:S01]  /*0010*/  S2R R92, SR_TID.X ;  /* 0x00000000005c7919 */ /* 0x000ea20000002100 */
[----:B------:R-:W3:Y:S06]  /*0020*/  LDCU.64 UR12, c[0x0][0xc90] ;  /* 0x00019200ff0c77ac */ /* 0x000eec0008000a00 */
[----:B------:R-:W4:Y:S01]  /*0030*/  S2UR UR55, SR_CgaCtaId ;  /* 0x00000000003779c3 */ /* 0x000f220000008800 */
[----:B------:R-:W-:Y:S02]  /*0040*/  PRMT R84, RZ, 0x7610, R84 ;  /* 0x00007610ff547816 */ /* 0x000fe40000000054 */
[----:B------:R-:W-:Y:S01]  /*0050*/  ELECT P1, URZ, PT ;  /* 0x0000000000ff782f */ /* 0x000fe20003820000 */
[----:B---3--:R-:W-:-:S04]  /*0060*/  UISETP.NE.U32.AND UP0, UPT, UR12, URZ, UPT ;  /* 0x000000ff0c00728c */ /* 0x008fc8000bf05070 */
[----:B------:R-:W-:Y:S02]  /*0070*/  UISETP.NE.AND.EX UP0, UPT, UR13, URZ, UPT, UP0 ;  /* 0x000000ff0d00728c */ /* 0x000fe4000bf05300 */
[----:B----4-:R-:W-:Y:S02]  /*0080*/  ULOP3.LUT UR57, UR55, 0x1, URZ, 0xc0, !UPT ;  /* 0x0000000137397892 */ /* 0x010fe4000f8ec0ff */
[----:B------:R-:W-:Y:S01]  /*0090*/  ULOP3.LUT UR56, UR55, 0x1, URZ, 0x3c, !UPT ;  /* 0x0000000137387892 */ /* 0x000fe2000f8e3cff */
[----:B--2---:R-:W-:-:S05]  /*00a0*/  SHF.R.U32.HI R85, RZ, 0x5, R92 ;  /* 0x00000005ff557819 */ /* 0x004fca000001165c */
[----:B------:R-:W2:Y:S02]  /*00b0*/  SHFL.IDX PT, R0, R85, RZ, 0x1f ;  /* 0x00001fff55007589 */ /* 0x000ea400000e0000 */
[----:B--2---:R-:W-:Y:S01]  /*00c0*/  R2UR UR18, R0 ;  /* 0x00000000001272ca */ /* 0x004fe200000e0000 */
[----:B-1----:R-:W-:-:S14]  /*00d0*/  BRA.U UP0, `(.L_x_0) ;  /* 0x0000000100307547 */ /* 0x002fdc000b800000 */
[----:B------:R-:W1:Y:S02]  /*00e0*/  LDCU.64 UR4, c[0x0][0xc88] ;  /* 0x00019100ff0477ac */ /* 0x000e640008000a00 */
[----:B-1----:R-:W-:-:S04]  /*00f0*/  UISETP.NE.U32.AND UP0, UPT, UR4, URZ, UPT ;  /* 0x000000ff0400728c */ /* 0x002fc8000bf05070 */
[----:B------:R-:W-:-:S09]  /*0100*/  UISETP.NE.AND.EX UP0, UPT, UR5, URZ, UPT, UP0 ;  /* 0x000000ff0500728c */ /* 0x000fd2000bf05300 */
[----:B------:R-:W-:Y:S05]  /*0110*/  BRA.U !UP0, `(.L_x_1) ;  /* 0x0000000108147547 */ /* 0x000fea000b800000 */
[----:B------:R-:W1:Y:S01]  /*0120*/  LDC.64 R2, c[0x0][0xc88] ;  /* 0x00032200ff027b82 */ /* 0x000e620000000a00 */
[----:B------:R-:W1:Y:S02]  /*0130*/  LDCU.64 UR4, c[0x0][0x358] ;  /* 0x00006b00ff0477ac */ /* 0x000e640008000a00 */
[----:B-1----:R1:W5:Y:S01]  /*0140*/  LDG.E R41, desc[UR4][R2.64] ;  /* 0x0000000402297981 */ /* 0x002362000c1e1900 */
[----:B------:R-:W-:Y:S01]  /*0150*/  HFMA2 R84, -RZ, RZ, 0, 5.9604644775390625e-08 ;  /* 0x00000001ff547431 */ /* 0x000fe200000001ff */
[----:B------:R-:W-:Y:S05]  /*0160*/  BRA `(.L_x_0) ;  /* 0x00000000000c7947 */ /* 0x000fea0003800000 */
.L_x_1:
[----:B------:R-:W1:Y:S01]  /*0170*/  LDCU UR4, c[0x0][0xc80] ;  /* 0x00019000ff0477ac */ /* 0x000e620008000800 */
[----:B------:R-:W-:Y:S01]  /*0180*/  HFMA2 R84, -RZ, RZ, 0, 5.9604644775390625e-08 ;  /* 0x00000001ff547431 */ /* 0x000fe200000001ff */
[----:B-1----:R-:W-:-:S07]  /*0190*/  MOV R41, UR4 ;  /* 0x0000000400297c02 */ /* 0x002fce0008000f00 */
.L_x_0:
[----:B------:R-:W2:Y:S02]  /*01a0*/  LDCU.64 UR4, c[0x0][0xcb0] ;  /* 0x00019600ff0477ac */ /* 0x000ea40008000a00 */
[----:B--2---:R-:W-:-:S04]  /*01b0*/  UISETP.NE.U32.AND UP0, UPT, UR4, URZ, UPT ;  /* 0x000000ff0400728c */ /* 0x004fc8000bf05070 */
[----:B------:R-:W-:-:S09]  /*01c0*/  UISETP.NE.AND.EX UP0, UPT, UR5, URZ, UPT, UP0 ;  /* 0x000000ff0500728c */ /* 0x000fd2000bf05300 */
[----:B------:R-:W-:Y:S05]  /*01d0*/  BRA.U UP0, `(.L_x_2) ;  /* 0x0000000100287547 */ /* 0x000fea000b800000 */
[----:B------:R-:W2:Y:S02]  /*01e0*/  LDCU.64 UR4, c[0x0][0xca8] ;  /* 0x00019500ff0477ac */ /* 0x000ea40008000a00 */
[----:B--2---:R-:W-:-:S04]  /*01f0*/  UISETP.NE.U32.AND UP0, UPT, UR4, URZ, UPT ;  /* 0x000000ff0400728c */ /* 0x004fc8000bf05070 */
[----:B------:R-:W-:-:S09]  /*0200*/  UISETP.NE.AND.EX UP0, UPT, UR5, URZ, UPT, UP0 ;  /* 0x000000ff0500728c */ /* 0x000fd2000bf05300 */
[----:B------:R-:W-:Y:S05]  /*0210*/  BRA.U !UP0, `(.L_x_3) ;  /* 0x0000000108107547 */ /* 0x000fea000b800000 */
[----:B------:R-:W2:Y:S01]  /*0220*/  LDC.64 R38, c[0x0][0xca8] ;  /* 0x00032a00ff267b82 */ /* 0x000ea20000000a00 */
[----:B------:R-:W2:Y:S02]  /*0230*/  LDCU.64 UR4, c[0x0][0x358] ;  /* 0x00006b00ff0477ac */ /* 0x000ea40008000a00 */
[----:B--2---:R2:W5:Y:S01]  /*0240*/  LDG.E R38, desc[UR4][R38.64] ;  /* 0x0000000426267981 */ /* 0x004562000c1e1900 */
[----:B------:R-:W-:Y:S05]  /*0250*/  BRA `(.L_x_2) ;  /* 0x0000000000087947 */ /* 0x000fea0003800000 */
.L_x_3:
[----:B------:R-:W2:Y:S02]  /*0260*/  LDCU UR4, c[0x0][0xca0] ;  /* 0x00019400ff0477ac */ /* 0x000ea40008000800 */
[----:B--2---:R-:W-:Y:S02]  /*0270*/  MOV R38, UR4 ;  /* 0x0000000400267c02 */ /* 0x004fe40008000f00 */
.L_x_2:
[----:B------:R-:W-:Y:S01]  /*0280*/  IMAD.U32 R0, RZ, RZ, UR18 ;  /* 0x00000012ff007e24 */ /* 0x000fe2000f8e00ff */
[----:B------:R-:W-:Y:S04]  /*0290*/  BSSY.RECONVERGENT B0, `(.L_x_4) ;  /* 0x0000012000007945 */ /* 0x000fe80003800200 */
[C---:B------:R-:W-:Y:S02]  /*02a0*/  ISETP.NE.OR P2, PT, R0.reuse, 0x1, !P1 ;  /* 0x000000010000780c */ /* 0x040fe40004f45670 */
[----:B------:R-:W-:-:S11]  /*02b0*/  ISETP.NE.OR P0, PT, R0, 0x3, !P1 ;  /* 0x000000030000780c */ /* 0x000fd60004f05670 */
[----:B------:R-:W-:Y:S05]  /*02c0*/  @P2 BRA `(.L_x_5) ;  /* 0x0000000000382947 */ /* 0x000fea0003800000 */
[----:B------:R-:W3:Y:S02]  /*02d0*/  LDCU.64 UR4, c[0x0][0x348] ;  /* 0x00006900ff0477ac */ /* 0x000ee40008000a00 */
[----:B---3--:R-:W-:Y:S02]  /*02e0*/  UIADD3 UR10, UP3, UPT, UR4, 0x80, URZ ;  /* 0x00000080040a7890 */ /* 0x008fe4000ff7e0ff */
[----:B------:R-:W-:Y:S02]  /*02f0*/  UIADD3 UR8, UP2, UPT, UR4, 0x180, URZ ;  /* 0x0000018004087890 */ /* 0x000fe4000ff5e0ff */
[----:B------:R-:W-:Y:S02]  /*0300*/  UIADD3 UR6, UP1, UPT, UR4, 0x280, URZ ;  /* 0x0000028004067890 */ /* 0x000fe4000ff3e0ff */
[----:B------:R-:W-:Y:S02]  /*0310*/  UIADD3 UR4, UP0, UPT, UR4, 0x380, URZ ;  /* 0x0000038004047890 */ /* 0x000fe4000ff1e0ff */
[----:B------:R-:W-:-:S02]  /*0320*/  UIADD3.X UR11, UPT, UPT, URZ, UR5, URZ, UP3, !UPT ;  /* 0x00000005ff0b7290 */ /* 0x000fc40009ffe4ff */
[----:B------:R-:W-:Y:S02]  /*0330*/  UIADD3.X UR9, UPT, UPT, URZ, UR5, URZ, UP2, !UPT ;  /* 0x00000005ff097290 */ /* 0x000fe400097fe4ff */
[----:B------:R-:W-:Y:S02]  /*0340*/  UIADD3.X UR7, UPT, UPT, URZ, UR5, URZ, UP1, !UPT ;  /* 0x00000005ff077290 */ /* 0x000fe40008ffe4ff */
[----:B------:R-:W-:-:S03]  /*0350*/  UIADD3.X UR5, UPT, UPT, URZ, UR5, URZ, UP0, !UPT ;  /* 0x00000005ff057290 */ /* 0x000fc600087fe4ff */
[----:B------:R3:W-:Y:S02]  /*0360*/  UTMACCTL.PF [UR10] ;  /* 0x000000000a0079b9 */ /* 0x0007e40008040000 */
[----:B------:R3:W-:Y:S02]  /*0370*/  UTMACCTL.PF [UR8] ;  /* 0x00000000080079b9 */ /* 0x0007e40008040000 */
[----:B------:R3:W-:Y:S02]  /*0380*/  UTMACCTL.PF [UR6] ;  /* 0x00000000060079b9 */ /* 0x0007e40008040000 */
[----:B------:R3:W-:Y:S02]  /*0390*/  UTMACCTL.PF [UR4] ;  /* 0x00000000040079b9 */ /* 0x0007e40008040000 */
[----:B---3--:R-:W-:Y:S01]  /*03a0*/  NOP ;  /* 0x0000000000007918 */ /* 0x008fe20000000000 */
.L_x_5:
[----:B------:R-:W-:Y:S05]  /*03b0*/  BSYNC.RECONVERGENT B0 ;  /* 0x0000000000007941 */ /* 0x000fea0003800200 */
.L_x_4:
[----:B------:R-:W-:Y:S04]  /*03c0*/  BSSY.RECONVERGENT B0, `(.L_x_6) ;  /* 0x000000a000007945 */ /* 0x000fe80003800200 */
[----:B------:R-:W-:Y:S05]  /*03d0*/  @P0 BRA `(.L_x_7) ;  /* 0x0000000000200947 */ /* 0x000fea0003800000 */
[----:B------:R-:W3:Y:S02]  /*03e0*/  LDCU.64 UR4, c[0x0][0x348] ;  /* 0x00006900ff0477ac */ /* 0x000ee40008000a00 */
[----:B---3--:R-:W-:Y:S02]  /*03f0*/  UIADD3 UR6, UP1, UPT, UR4, 0x980, URZ ;  /* 0x0000098004067890 */ /* 0x008fe4000ff3e0ff */
[----:B------:R-:W-:Y:S02]  /*0400*/  UIADD3 UR4, UP0, UPT, UR4, 0xa80, URZ ;  /* 0x00000a8004047890 */ /* 0x000fe4000ff1e0ff */
[----:B------:R-:W-:Y:S02]  /*0410*/  UIADD3.X UR7, UPT, UPT, URZ, UR5, URZ, UP1, !UPT ;  /* 0x00000005ff077290 */ /* 0x000fe40008ffe4ff */
[----:B------:R-:W-:-:S07]  /*0420*/  UIADD3.X UR5, UPT, UPT, URZ, UR5, URZ, UP0, !UPT ;  /* 0x00000005ff057290 */ /* 0x000fce00087fe4ff */
[----:B------:R3:W-:Y:S02]  /*0430*/  UTMACCTL.PF [UR6] ;  /* 0x00000000060079b9 */ /* 0x0007e40008040000 */
[----:B------:R3:W-:Y:S02]  /*0440*/  UTMACCTL.PF [UR4] ;  /* 0x00000000040079b9 */ /* 0x0007e40008040000 */
[----:B---3--:R-:W-:Y:S01]  /*0450*/  NOP ;  /* 0x0000000000007918 */ /* 0x008fe20000000000 */
.L_x_7:
[----:B------:R-:W-:Y:S05]  /*0460*/  BSYNC.RECONVERGENT B0 ;  /* 0x0000000000007941 */ /* 0x000fea0003800200 */
.L_x_6:
[----:B------:R-:W3:Y:S01]  /*0470*/  LDCU.64 UR4, c[0x0][0xc88] ;  /* 0x00019100ff0477ac */ /* 0x000ee20008000a00 */
[----:B------:R-:W-:Y:S02]  /*0480*/  UISETP.EQ.U32.AND UP2, UPT, UR12, URZ, UPT ;  /* 0x000000ff0c00728c */ /* 0x000fe4000bf42070 */
[----:B------:R-:W-:Y:S02]  /*0490*/  UPLOP3.LUT UP4, UPT, UPT, UPT, UPT, 0x80, 0x8 ;  /* 0x000000000008789c */ /* 0x000fe40003f8f070 */
[----:B---3--:R-:W-:-:S04]  /*04a0*/  UISETP.NE.U32.AND UP0, UPT, UR4, URZ, UPT ;  /* 0x000000ff0400728c */ /* 0x008fc8000bf05070 */
[----:B------:R-:W-:-:S04]  /*04b0*/  UISETP.NE.AND.EX UP1, UPT, UR5, URZ, UPT, UP0 ;  /* 0x000000ff0500728c */ /* 0x000fc8000bf25300 */
[----:B------:R-:W-:-:S04]  /*04c0*/  UISETP.EQ.OR.EX UP3, UPT, UR13, URZ, !UP1, UP2 ;  /* 0x000000ff0d00728c */ /* 0x000fc8000cf62720 */
[----:B------:R-:W-:-:S06]  /*04d0*/  UP2UR UR4, UPR, URZ, 0x8 ;  /* 0x00000008ff047883 */ /* 0x000fcc0008000000 */
[----:B------:R-:W-:Y:S01]  /*04e0*/  MOV R88, UR4 ;  /* 0x0000000400587c02 */ /* 0x000fe20008000f00 */
[----:B------:R-:W-:Y:S06]  /*04f0*/  BRA.U !UP3, `(.L_x_8) ;  /* 0x000000010b207547 */ /* 0x000fec000b800000 */
[----:B------:R-:W-:Y:S01]  /*0500*/  UISETP.NE.U32.AND UP2, UPT, UR12, URZ, UPT ;  /* 0x000000ff0c00728c */ /* 0x000fe2000bf45070 */
[----:B-----5:R-:W-:Y:S01]  /*0510*/  FSETP.NEU.AND P0, PT, R41, RZ, PT ;  /* 0x000000ff2900720b */ /* 0x020fe20003f0d000 */
[----:B------:R-:W-:Y:S02]  /*0520*/  USEL UR4, URZ, 0xffffffff, UP1 ;  /* 0xffffffffff047887 */ /* 0x000fe40008800000 */
[----:B------:R-:W-:-:S10]  /*0530*/  UISETP.NE.AND.EX UP2, UPT, UR13, URZ, UPT, UP2 ;  /* 0x000000ff0d00728c */ /* 0x000fd4000bf45320 */
[----:B------:R-:W-:Y:S01]  /*0540*/  VOTEU.ANY UP0, P0 ;  /* 0x0000000000ff7886 */ /* 0x000fe20000000100 */
[----:B------:R-:W-:-:S04]  /*0550*/  @!UP2 USEL UR4, URZ, 0xffffffff, UP0 ;  /* 0xffffffffff04a887 */ /* 0x000fc80008000000 */
[----:B------:R-:W-:-:S04]  /*0560*/  ULOP3.LUT UR4, UR4, 0x1, URZ, 0xc0, !UPT ;  /* 0x0000000104047892 */ /* 0x000fc8000f8ec0ff */
[----:B------:R-:W-:-:S11]  /*0570*/  UISETP.NE.U32.AND UP4, UPT, UR4, 0x1, UPT ;  /* 0x000000010400788c */ /* 0x000fd6000bf85070 */
.L_x_8:
[----:B------:R-:W3:Y:S01]  /*0580*/  SHFL.IDX PT, R0, R85, RZ, 0x1f ;  /* 0x00001fff55007589 */ /* 0x000ee200000e0000 */
[----:B------:R-:W-:-:S04]  /*0590*/  UISETP.NE.AND UP0, UPT, UR18, 0x2, UPT ;  /* 0x000000021200788c */ /* 0x000fc8000bf05270 */
[----:B------:R-:W-:Y:S02]  /*05a0*/  UISETP.EQ.AND UP2, UPT, UR57, URZ, !UP0 ;  /* 0x000000ff3900728c */ /* 0x000fe4000c742270 */
[----:B------:R-:W-:-:S04]  /*05b0*/  USEL UR43, URZ, 0x1, UP0 ;  /* 0x00000001ff2b7887 */ /* 0x000fc80008000000 */
[----:B------:R-:W-:Y:S02]  /*05c0*/  PLOP3.LUT P4, PT, P1, PT, UP2, 0x80, 0x8 ;  /* 0x000000000008781c */ /* 0x000fe40000f8f028 */
[----:B---3--:R-:W-:-:S13]  /*05d0*/  ISETP.NE.AND P0, PT, R0, RZ, PT ;  /* 0x000000ff0000720c */ /* 0x008fda0003f05270 */
[----:B------:R-:W-:Y:S05]  /*05e0*/  @P0 BRA `(.L_x_9) ;  /* 0x0000000000b00947 */ /* 0x000fea0003800000 */
[----:B------:R-:W-:Y:S01]  /*05f0*/  ELECT P0, URZ, PT ;  /* 0x0000000000ff782f */ /* 0x000fe20003800000 */
[----:B------:R-:W-:-:S12]  /*0600*/  BSSY.RECONVERGENT B0, `(.L_x_9) ;  /* 0x000002a000007945 */ /* 0x000fd80003800200 */
[----:B------:R-:W-:Y:S05]  /*0610*/  @!P0 BRA `(.L_x_10) ;  /* 0x0000000000a08947 */ /* 0x000fea0003800000 */
[----:B------:R-:W-:Y:S01]  /*0620*/  UMOV UR4, 0x400 ;  /* 0x0000040000047882 */ /* 0x000fe20000000000 */
[----:B------:R-:W-:Y:S01]  /*0630*/  UMOV UR6, 0x1 ;  /* 0x0000000100067882 */ /* 0x000fe20000000000 */
[----:B------:R-:W-:Y:S02]  /*0640*/  ULEA UR4, UR55, UR4, 0x18 ;  /* 0x0000000437047291 */ /* 0x000fe4000f8ec0ff */
[----:B------:R-:W-:-:S04]  /*0650*/  UIADD3 UR6, UPT, UPT, -UR6, 0x100000, URZ ;  /* 0x0010000006067890 */ /* 0x000fc8000fffe1ff */
[----:B------:R-:W-:Y:S02]  /*0660*/  USHF.L.U32 UR7, UR6, 0xb, URZ ;  /* 0x0000000b06077899 */ /* 0x000fe400080006ff */
[----:B------:R-:W-:Y:S01]  /*0670*/  USHF.L.U32 UR6, UR6, 0x1, URZ ;  /* 0x0000000106067899 */ /* 0x000fe200080006ff */
[----:B------:R-:W3:Y:S11]  /*0680*/  FENCE.VIEW.ASYNC.S ;  /* 0x00000000000073c6 */ /* 0x000ef60000000000 */
[----:B---3--:R3:W4:Y:S01]  /*0690*/  SYNCS.EXCH.64 URZ, [UR4], UR6 ;  /* 0x0000000604ff75b2 */ /* 0x0087220008000100 */
[----:B------:R3:W1:Y:S01]  /*06a0*/  SYNCS.EXCH.64 URZ, [UR4+0x80], UR6 ;  /* 0x0000800604ff75b2 */ /* 0x0006620008000100 */
        /* <DEDUP_REMOVED lines=29> */
[----:B------:R3:W1:Y:S02]  /*0880*/  SYNCS.EXCH.64 URZ, [UR4+0xf8], UR6 ;  /* 0x0000f80604ff75b2 */ /* 0x0006640008000100 */
[----:B---34-:R-:W-:Y:S01]  /*0890*/  NOP ;  /* 0x0000000000007918 */ /* 0x018fe20000000000 */
.L_x_10:
[----:B------:R-:W-:Y:S05]  /*08a0*/  BSYNC.RECONVERGENT B0 ;  /* 0x0000000000007941 */ /* 0x000fea0003800200 */
.L_x_9:
[----:B------:R-:W3:Y:S01]  /*08b0*/  SHFL.IDX PT, R0, R85, RZ, 0x1f ;  /* 0x00001fff55007589 */ /* 0x000ee200000e0000 */
[----:B------:R-:W-:Y:S01]  /*08c0*/  NOP ;  /* 0x0000000000007918 */ /* 0x000fe20000000000 */
[----:B---3--:R-:W-:-:S13]  /*08d0*/  ISETP.NE.AND P0, PT, R0, 0x1, PT ;  /* 0x000000010000780c */ /* 0x008fda0003f05270 */
[----:B------:R-:W-:Y:S05]  /*08e0*/  @P0 BRA `(.L_x_11) ;  /* 0x00000000004c0947 */ /* 0x000fea0003800000 */
[----:B------:R-:W-:Y:S01]  /*08f0*/  UMOV UR4, 0x400 ;  /* 0x0000040000047882 */ /* 0x000fe20000000000 */
[----:B------:R-:W-:Y:S01]  /*0900*/  UMOV UR8, 0x20 ;  /* 0x0000002000087882 */ /* 0x000fe20000000000 */
[----:B------:R-:W-:Y:S01]  /*0910*/  UMOV UR6, 0x80 ;  /* 0x0000008000067882 */ /* 0x000fe20000000000 */
[----:B------:R-:W-:Y:S02]  /*0920*/  ULEA UR4, UR55, UR4, 0x18 ;  /* 0x0000000437047291 */ /* 0x000fe4000f8ec0ff */
[----:B------:R-:W-:-:S04]  /*0930*/  UIADD3 UR8, UPT, UPT, -UR8, 0x100000, URZ ;  /* 0x0010000008087890 */ /* 0x000fc8000fffe1ff */
[----:B------:R-:W-:Y:S02]  /*0940*/  USHF.L.U32 UR9, UR8, 0xb, URZ ;  /* 0x0000000b08097899 */ /* 0x000fe400080006ff */
[----:B------:R-:W-:Y:S02]  /*0950*/  USHF.L.U32 UR8, UR8, 0x1, URZ ;  /* 0x0000000108087899 */ /* 0x000fe400080006ff */
[----:B------:R-:W-:-:S04]  /*0960*/  UIADD3 UR6, UPT, UPT, -UR6, 0x100000, URZ ;  /* 0x0010000006067890 */ /* 0x000fc8000fffe1ff */
[----:B------:R-:W-:Y:S02]  /*0970*/  USHF.L.U32 UR7, UR6, 0xb, URZ ;  /* 0x0000000b06077899 */ /* 0x000fe400080006ff */
[----:B------:R-:W-:Y:S01]  /*0980*/  USHF.L.U32 UR6, UR6, 0x1, URZ ;  /* 0x0000000106067899 */ /* 0x000fe200080006ff */
[----:B------:R-:W-:Y:S01]  /*0990*/  ELECT P0, URZ, PT ;  /* 0x0000000000ff782f */ /* 0x000fe20003800000 */
[----:B------:R-:W3:Y:S02]  /*09a0*/  FENCE.VIEW.ASYNC.S ;  /* 0x00000000000073c6 */ /* 0x000ee40000000000 */
[----:B---3--:R3:W4:Y:S08]  /*09b0*/  SYNCS.EXCH.64 URZ, [UR4+0x100], UR8 ;  /* 0x0001000804ff75b2 */ /* 0x0087300008000100 */
[----:B------:R3:W1:Y:S01]  /*09c0*/  SYNCS.EXCH.64 URZ, [UR4+0x118], UR6 ;  /* 0x0001180604ff75b2 */ /* 0x0006620008000100 */
[----:B------:R3:W1:Y:S01]  /*09d0*/  SYNCS.EXCH.64 URZ, [UR4+0x108], UR8 ;  /* 0x0001080804ff75b2 */ /* 0x0006620008000100 */
[----:B------:R3:W1:Y:S01]  /*09e0*/  SYNCS.EXCH.64 URZ, [UR4+0x120], UR6 ;  /* 0x0001200604ff75b2 */ /* 0x0006620008000100 */
[----:B------:R3:W1:Y:S01]  /*09f0*/  SYNCS.EXCH.64 URZ, [UR4+0x110], UR8 ;  /* 0x0001100804ff75b2 */ /* 0x0006620008000100 */
[----:B------:R3:W1:Y:S01]  /*0a00*/  SYNCS.EXCH.64 URZ, [UR4+0x128], UR6 ;  /* 0x0001280604ff75b2 */ /* 0x0006620008000100 */
[----:B------:R-:W-:Y:S01]  /*0a10*/  NOP ;  /* 0x0000000000007918 */ /* 0x000fe20000000000 */
.L_x_11:
[----:B------:R-:W2:Y:S01]  /*0a20*/  SHFL.IDX PT, R0, R85, RZ, 0x1f ;  /* 0x00001fff55007589 */ /* 0x000ea200000e0000 */
[----:B------:R-:W-:Y:S01]  /*0a30*/  NOP ;  /* 0x0000000000007918 */ /* 0x000fe20000000000 */
[----:B--2---:R-:W-:-:S13]  /*0a40*/  ISETP.NE.AND P0, PT, R0, 0x3, PT ;  /* 0x000000030000780c */ /* 0x004fda0003f05270 */
[----:B------:R-:W-:Y:S05]  /*0a50*/  @P0 BRA `(.L_x_12) ;  /* 0x00000000002c0947 */ /* 0x000fea0003800000 */
[----:B---3--:R-:W-:Y:S01]  /*0a60*/  UMOV UR6, 0x400 ;  /* 0x0000040000067882 */ /* 0x008fe20000000000 */
[----:B------:R-:W-:Y:S01]  /*0a70*/  UMOV UR4, 0x20 ;  /* 0x0000002000047882 */ /* 0x000fe20000000000 */
[----:B------:R-:W-:Y:S02]  /*0a80*/  ULEA UR6, UR55, UR6, 0x18 ;  /* 0x0000000637067291 */ /* 0x000fe4000f8ec0ff */
[----:B------:R-:W-:-:S04]  /*0a90*/  UIADD3 UR4, UPT, UPT, -UR4, 0x100000, URZ ;  /* 0x0010000004047890 */ /* 0x000fc8000fffe1ff */
[----:B------:R-:W-:Y:S02]  /*0aa0*/  USHF.L.U32 UR5, UR4, 0xb, URZ ;  /* 0x0000000b04057899 */ /* 0x000fe400080006ff */
[----:B------:R-:W-:Y:S01]  /*0ab0*/  USHF.L.U32 UR4, UR4, 0x1, URZ ;  /* 0x0000000104047899 */ /* 0x000fe200080006ff */
[----:B------:R-:W-:Y:S01]  /*0ac0*/  ELECT P0, URZ, PT ;  /* 0x0000000000ff782f */ /* 0x000fe20003800000 */
[----:B------:R-:W2:Y:S10]  /*0ad0*/  FENCE.VIEW.ASYNC.S ;  /* 0x00000000000073c6 */ /* 0x000eb40000000000 */
[----:B--2---:R2:W3:Y:S01]  /*0ae0*/  SYNCS.EXCH.64 URZ, [UR6+0x130], UR4 ;  /* 0x0001300406ff75b2 */ /* 0x0044e20008000100 */
[----:B------:R2:W1:Y:S01]  /*0af0*/  SYNCS.EXCH.64 URZ, [UR6+0x138], UR4 ;  /* 0x0001380406ff75b2 */ /* 0x0004620008000100 */
[----:B------:R-:W-:Y:S01]  /*0b00*/  NOP ;  /* 0x0000000000007918 */ /* 0x000fe20000000000 */
.L_x_12:
[----:B------:R-:W4:Y:S01]  /*0b10*/  SHFL.IDX PT, R0, R85, RZ, 0x1f ;  /* 0x00001fff55007589 */ /* 0x000f2200000e0000 */
[----:B------:R-:W-:Y:S01]  /*0b20*/  NOP ;  /* 0x0000000000007918 */ /* 0x000fe20000000000 */
[----:B----4-:R-:W-:-:S13]  /*0b30*/  ISETP.NE.AND P0, PT, R0, 0x4, PT ;  /* 0x000000040000780c */ /* 0x010fda0003f05270 */
[----:B------:R-:W-:Y:S05]  /*0b40*/  @P0 BRA `(.L_x_13) ;  /* 0x0000000000480947 */ /* 0x000fea0003800000 */
[----:B--23--:R-:W-:Y:S01]  /*0b50*/  UMOV UR4, 0x1e0 ;  /* 0x000001e000047882 */ /* 0x00cfe20000000000 */
[----:B------:R-:W-:Y:S01]  /*0b60*/  UMOV UR6, 0x400 ;  /* 0x0000040000067882 */ /* 0x000fe20000000000 */
[----:B------:R-:W-:Y:S01]  /*0b70*/  USEL UR4, UR4, 0x1a0, UP4 ;  /* 0x000001a004047887 */ /* 0x000fe2000a000000 */
        /* <DEDUP_REMOVED lines=9> */
[----:B------:R-:W2:Y:S02]  /*0c10*/  FENCE.VIEW.ASYNC.S ;  /* 0x00000000000073c6 */ /* 0x000ea40000000000 */
[----:B--2---:R4:W2:Y:S08]  /*0c20*/  SYNCS.EXCH.64 URZ, [UR6+0x140], UR8 ;  /* 0x0001400806ff75b2 */ /* 0x0048b00008000100 */
[----:B------:R4:W3:Y:S01]  /*0c30*/  SYNCS.EXCH.64 URZ, [UR6+0x150], UR4 ;  /* 0x0001500406ff75b2 */ /* 0x0008e20008000100 */
[----:B------:R4:W1:Y:S01]  /*0c40*/  SYNCS.EXCH.64 URZ, [UR6+0x148], UR8 ;  /* 0x0001480806ff75b2 */ /* 0x0008620008000100 */
[----:B------:R4:W1:Y:S02]  /*0c50*/  SYNCS.EXCH.64 URZ, [UR6+0x158], UR4 ;  /* 0x0001580406ff75b2 */ /* 0x0008640008000100 */
[----:B----4-:R-:W-:Y:S01]  /*0c60*/  NOP ;  /* 0x0000000000007918 */ /* 0x010fe20000000000 */
.L_x_13:
[----:B------:R-:W4:Y:S01]  /*0c70*/  SHFL.IDX PT, R0, R85, RZ, 0x1f ;  /* 0x00001fff55007589 */ /* 0x000f2200000e0000 */
[----:B------:R-:W-:Y:S01]  /*0c80*/  NOP ;  /* 0x0000000000007918 */ /* 0x000fe20000000000 */
[----:B----4-:R-:W-:-:S13]  /*0c90*/  ISETP.NE.AND P0, PT, R0, 0x5, PT ;  /* 0x000000050000780c */ /* 0x010fda0003f05270 */
[----:B------:R-:W-:Y:S05]  /*0ca0*/  @P0 BRA `(.L_x_14) ;  /* 0x0000000000440947 */ /* 0x000fea0003800000 */
[----:B--23--:R-:W-:Y:S01]  /*0cb0*/  UMOV UR4, 0x400 ;  /* 0x0000040000047882 */ /* 0x00cfe20000000000 */
        /* <DEDUP_REMOVED lines=16> */
.L_x_14:
[----:B------:R-:W4:Y:S01]  /*0dc0*/  SHFL.IDX PT, R0, R85, RZ, 0x1f ;  /* 0x00001fff55007589 */ /* 0x000f2200000e0000 */
[----:B------:R-:W-:Y:S01]  /*0dd0*/  ISETP.NE.OR P1, PT, RZ, UR18, !P1 ;  /* 0x00000012ff007c0c */ /* 0x000fe2000cf25670 */
[----:B------:R-:W-:Y:S01]  /*0de0*/  NOP ;  /* 0x0000000000007918 */ /* 0x000fe20000000000 */
[----:B----4-:R-:W-:-:S13]  /*0df0*/  ISETP.NE.AND P0, PT, R0, 0x3, PT ;  /* 0x000000030000780c */ /* 0x010fda0003f05270 */
[----:B------:R-:W-:Y:S05]  /*0e00*/  @P0 BRA `(.L_x_15) ;  /* 0x0000000000340947 */ /* 0x000fea0003800000 */
[----:B--23--:R-:W-:Y:S01]  /*0e10*/  UMOV UR4, 0x400 ;  /* 0x0000040000047882 */ /* 0x00cfe20000000000 */
[----:B------:R-:W-:Y:S01]  /*0e20*/  UMOV UR6, 0x20 ;  /* 0x0000002000067882 */ /* 0x000fe20000000000 */
[----:B------:R-:W-:Y:S02]  /*0e30*/  ULEA UR4, UR55, UR4, 0x18 ;  /* 0x0000000437047291 */ /* 0x000fe4000f8ec0ff */
[----:B------:R-:W-:-:S04]  /*0e40*/  UIADD3 UR6, UPT, UPT, -UR6, 0x100000, URZ ;  /* 0x0010000006067890 */ /* 0x000fc8000fffe1ff */
[----:B------:R-:W-:Y:S02]  /*0e50*/  USHF.L.U32 UR7, UR6, 0xb, URZ ;  /* 0x0000000b06077899 */ /* 0x000fe400080006ff */
[----:B------:R-:W-:Y:S01]  /*0e60*/  USHF.L.U32 UR6, UR6, 0x1, URZ ;  /* 0x0000000106067899 */ /* 0x000fe200080006ff */
[----:B------:R-:W-:Y:S01]  /*0e70*/  ELECT P0, URZ, PT ;  /* 0x0000000000ff782f */ /* 0x000fe20003800000 */
[----:B------:R-:W2:Y:S10]  /*0e80*/  FENCE.VIEW.ASYNC.S ;  /* 0x00000000000073c6 */ /* 0x000eb40000000000 */
[----:B--2---:R4:W2:Y:S01]  /*0e90*/  SYNCS.EXCH.64 URZ, [UR4+0x180], UR6 ;  /* 0x0001800604ff75b2 */ /* 0x0048a20008000100 */
[----:B------:R4:W3:Y:S01]  /*0ea0*/  SYNCS.EXCH.64 URZ, [UR4+0x190], UR6 ;  /* 0x0001900604ff75b2 */ /* 0x0008e20008000100 */
[----:B------:R4:W1:Y:S01]  /*0eb0*/  SYNCS.EXCH.64 URZ, [UR4+0x188], UR6 ;  /* 0x0001880604ff75b2 */ /* 0x0008620008000100 */
[----:B------:R4:W1:Y:S02]  /*0ec0*/  SYNCS.EXCH.64 URZ, [UR4+0x198], UR6 ;  /* 0x0001980604ff75b2 */ /* 0x0008640008000100 */
[----:B----4-:R-:W-:Y:S01]  /*0ed0*/  NOP ;  /* 0x0000000000007918 */ /* 0x010fe20000000000 */
.L_x_15:
[----:B------:R-:W-:Y:S01]  /*0ee0*/  VOTEU.ALL UP0, P1 ;  /* 0x0000000000ff7886 */ /* 0x000fe20000800000 */
[----:B--23--:R-:W-:Y:S01]  /*0ef0*/  UMOV UR4, 0x20 ;  /* 0x0000002000047882 */ /* 0x00cfe20000000000 */
[----:B------:R-:W2:Y:S01]  /*0f00*/  LDCU UR7, c[0x0][0x36c] ;  /* 0x00006d80ff0777ac */ /* 0x000ea20008000800 */
[----:B------:R-:W-:Y:S01]  /*0f10*/  NOP ;  /* 0x0000000000007918 */ /* 0x000fe20000000000 */
[----:B-1----:R-:W-:Y:S01]  /*0f20*/  LOP3.LUT R3, R92, 0x1f, RZ, 0xc0, !PT ;  /* 0x0000001f5c037812 */ /* 0x002fe200078ec0ff */
[----:B------:R-:W-:Y:S01]  /*0f30*/  @!UP0 UMOV UR6, 0x400 ;  /* 0x0000040000068882 */ /* 0x000fe20000000000 */
[----:B------:R-:W-:-:S04]  /*0f40*/  @!UP0 UIADD3 UR4, UPT, UPT, -UR4, 0x100000, URZ ;  /* 0x0010000004048890 */ /* 0x000fc8000fffe1ff */
[----:B------:R-:W-:Y:S02]  /*0f50*/  @!UP0 USHF.L.U32 UR5, UR4, 0xb, URZ ;  /* 0x0000000b04058899 */ /* 0x000fe400080006ff */
[----:B------:R-:W-:Y:S02]  /*0f60*/  @!UP0 USHF.L.U32 UR4, UR4, 0x1, URZ ;  /* 0x0000000104048899 */ /* 0x000fe400080006ff */
[----:B------:R-:W-:Y:S01]  /*0f70*/  @!UP0 ULEA UR6, UR55, UR6, 0x18 ;  /* 0x0000000637068291 */ /* 0x000fe2000f8ec0ff */
[----:B------:R-:W-:Y:S01]  /*0f80*/  VOTEU.ALL UP0, P1 ;  /* 0x0000000000ff7886 */ /* 0x000fe20000800000 */
[----:B------:R-:W-:Y:S02]  /*0f90*/  UISETP.NE.AND UP5, UPT, UR18, URZ, UPT ;  /* 0x000000ff1200728c */ /* 0x000fe4000bfa5270 */
[----:B--2---:R-:W-:Y:S01]  /*0fa0*/  UISETP.EQ.U32.AND UP6, UPT, UR7, 0x1, UPT ;  /* 0x000000010700788c */ /* 0x004fe2000bfc2070 */
[----:B------:R-:W1:Y:S07]  /*0fb0*/  FENCE.VIEW.ASYNC.S ;  /* 0x00000000000073c6 */ /* 0x000e6e0000000000 */
[----:B-1----:R1:W2:Y:S01]  /*0fc0*/  @!UP0 SYNCS.EXCH.64 URZ, [UR6+0x1a0], UR4 ;  /* 0x0001a00406ff85b2 */ /* 0x0022a20008000100 */
[----:B------:R-:W-:Y:S05]  /*0fd0*/  BRA.U !UP6, `(.L_x_16) ;  /* 0x000000010e087547 */ /* 0x000fea000b800000 */
[----:B--2---:R-:W-:Y:S01]  /*0fe0*/  UCGABAR_ARV ;  /* 0x00000000000079c7 */ /* 0x004fe20008000000 */
[----:B------:R-:W-:Y:S05]  /*0ff0*/  BRA `(.L_x_17) ;  /* 0x0000000000047947 */ /* 0x000fea0003800000 */
.L_x_16:
[----:B--2---:R-:W-:Y:S01]  /*1000*/  NOP ;  /* 0x0000000000007918 */ /* 0x004fe20000000000 */
.L_x_17:
[----:B------:R-:W2:Y:S01]  /*1010*/  S2UR UR59, SR_CTAID.X ;  /* 0x00000000003b79c3 */ /* 0x000ea20000002500 */
[----:B------:R-:W-:-:S05]  /*1020*/  CS2R.32 R87, SR_CgaSize ;  /* 0x0000000000577805 */ /* 0x000fca0000008a00 */
[----:B------:R-:W-:-:S05]  /*1030*/  IMAD R87, R87, -0xa0, RZ ;  /* 0xffffff6057577824 */ /* 0x000fca00078e02ff */
[----:B-1----:R-:W-:-:S14]  /*1040*/  R2UR UR5, R87 ;  /* 0x00000000570572ca */ /* 0x002fdc00000e0000 */
[----:B------:R-:W1:Y:S01]  /*1050*/  LDCU UR5, c[0x0][UR5+0x2b0] ;  /* 0x00005600050577ac */ /* 0x000e620008000800 */
[----:B------:R-:W-:-:S05]  /*1060*/  CS2R.32 R87, SR_CgaSize ;  /* 0x0000000000577805 */ /* 0x000fca0000008a00 */
[----:B------:R-:W-:-:S05]  /*1070*/  IMAD R87, R87, -0xa0, RZ ;  /* 0xffffff6057577824 */ /* 0x000fca00078e02ff */
[----:B------:R-:W-:-:S14]  /*1080*/  R2UR UR4, R87 ;  /* 0x00000000570472ca */ /* 0x000fdc00000e0000 */
[----:B------:R-:W3:Y:S01]  /*1090*/  LDCU UR4, c[0x0][UR4+0x2b4] ;  /* 0x00005680040477ac */ /* 0x000ee20008000800 */
[----:B------:R-:W4:Y:S01]  /*10a0*/  S2UR UR6, SR_CTAID.Y ;  /* 0x00000000000679c3 */ /* 0x000f220000002600 */
[----:B------:R-:W-:-:S05]  /*10b0*/  CS2R.32 R87, SR_CgaSize ;  /* 0x0000000000577805 */ /* 0x000fca0000008a00 */
[----:B------:R-:W-:-:S05]  /*10c0*/  IMAD R87, R87, -0xa0, RZ ;  /* 0xffffff6057577824 */ /* 0x000fca00078e02ff */
[----:B------:R-:W-:-:S14]  /*10d0*/  R2UR UR7, R87 ;  /* 0x00000000570772ca */ /* 0x000fdc00000e0000 */
[----:B------:R-:W3:Y:S01]  /*10e0*/  LDCU UR7, c[0x0][UR7+0x2a0] ;  /* 0x00005400070777ac */ /* 0x000ee20008000800 */
[----:B------:R-:W-:-:S05]  /*10f0*/  CS2R.32 R87, SR_CgaSize ;  /* 0x0000000000577805 */ /* 0x000fca0000008a00 */
[----:B------:R-:W-:-:S05]  /*1100*/  IMAD R87, R87, -0xa0, RZ ;  /* 0xffffff6057577824 */ /* 0x000fca00078e02ff */
[----:B------:R-:W-:-:S14]  /*1110*/  R2UR UR8, R87 ;  /* 0x00000000570872ca */ /* 0x000fdc00000e0000 */
[----:B------:R-:W3:Y:S01]  /*1120*/  LDCU UR8, c[0x0][UR8+0x2a4] ;  /* 0x00005480080877ac */ /* 0x000ee20008000800 */
[----:B------:R-:W3:Y:S01]  /*1130*/  S2UR UR36, SR_CTAID.Z ;  /* 0x00000000002479c3 */ /* 0x000ee20000002700 */
[----:B------:R-:W3:Y:S01]  /*1140*/  LDCU UR19, c[0x0][0xf24] ;  /* 0x0001e480ff1377ac */ /* 0x000ee20008000800 */
[----:B------:R-:W-:Y:S01]  /*1150*/  USHF.L.U32 UR37, UR55, 0x9, URZ ;  /* 0x0000000937257899 */ /* 0x000fe200080006ff */
[----:B------:R-:W3:Y:S01]  /*1160*/  LDCU UR42, c[0x0][0xf24] ;  /* 0x0001e480ff2a77ac */ /* 0x000ee20008000800 */
[----:B--2---:R-:W-:Y:S01]  /*1170*/  I2FP.F32.U32 R2, UR59 ;  /* 0x0000003b00027c45 */ /* 0x004fe20008201000 */
[----:B------:R-:W2:Y:S04]  /*1180*/  LDCU UR22, c[0x0][0xf30] ;  /* 0x0001e600ff1677ac */ /* 0x000ea80008000800 */
[----:B-1----:R-:W-:Y:S01]  /*1190*/  FMUL R2, R2, UR5 ;  /* 0x0000000502027c20 */ /* 0x002fe20008400000 */
[----:B------:R-:W-:Y:S01]  /*11a0*/  ULOP3.LUT UR37, UR37, 0x200, URZ, 0xc0, !UPT ;  /* 0x0000020025257892 */ /* 0x000fe2000f8ec0ff */
[----:B----4-:R-:W-:Y:S01]  /*11b0*/  I2FP.F32.U32 R0, UR6 ;  /* 0x0000000600007c45 */ /* 0x010fe20008201000 */
[----:B------:R-:W-:Y:S01]  /*11c0*/  UMOV UR26, UR59 ;  /* 0x0000003b001a7c82 */ /* 0x000fe20008000000 */
[----:B------:R-:W-:-:S02]  /*11d0*/  UMOV UR28, UR6 ;  /* 0x00000006001c7c82 */ /* 0x000fc40008000000 */
[----:B------:R-:W1:Y:S01]  /*11e0*/  F2I.U32.TRUNC.NTZ R2, R2 ;  /* 0x0000000200027305 */ /* 0x000e62000020f000 */
[----:B---3--:R-:W-:Y:S01]  /*11f0*/  UISETP.GE.AND UP2, UPT, UR19, 0x1, UPT ;  /* 0x000000011300788c */ /* 0x008fe2000bf46270 */
[----:B------:R-:W-:-:S06]  /*1200*/  FMUL R0, R0, UR4 ;  /* 0x0000000400007c20 */ /* 0x000fcc0008400000 */
[----:B------:R-:W3:Y:S01]  /*1210*/  F2I.U32.TRUNC.NTZ R0, R0 ;  /* 0x0000000000007305 */ /* 0x000ee2000020f000 */
[----:B-1----:R-:W-:Y:S02]  /*1220*/  R2UR UR5, R2 ;  /* 0x00000000020572ca */ /* 0x002fe400000e0000 */
[----:B------:R-:W-:Y:S02]  /*1230*/  PRMT R2, RZ, 0x7610, R2 ;  /* 0x00007610ff027816 */ /* 0x000fe40000000002 */
[----:B---3--:R-:W-:Y:S02]  /*1240*/  R2UR UR4, R0 ;  /* 0x00000000000472ca */ /* 0x008fe400000e0000 */
[----:B------:R-:W-:-:S07]  /*1250*/  PRMT R0, RZ, 0x7610, R0 ;  /* 0x00007610ff007816 */ /* 0x000fce0000000000 */
[----:B------:R-:W-:-:S04]  /*1260*/  UIADD3 UR5, UPT, UPT, -UR5, URZ, URZ ;  /* 0x000000ff05057290 */ /* 0x000fc8000fffe1ff */
[----:B------:R-:W-:Y:S02]  /*1270*/  UIMAD UR5, UR7, UR5, UR59 ;  /* 0x00000005070572a4 */ /* 0x000fe4000f8e023b */
[----:B------:R-:W-:-:S04]  /*1280*/  UIADD3 UR4, UPT, UPT, -UR4, URZ, URZ ;  /* 0x000000ff04047290 */ /* 0x000fc8000fffe1ff */
[----:B------:R-:W-:Y:S01]  /*1290*/  IMAD.U32 R87, RZ, RZ, UR5 ;  /* 0x00000005ff577e24 */ /* 0x000fe2000f8e00ff */
[----:B------:R-:W-:-:S06]  /*12a0*/  UIMAD UR4, UR8, UR4, UR6 ;  /* 0x00000004080472a4 */ /* 0x000fcc000f8e0206 */
[----:B------:R-:W-:Y:S01]  /*12b0*/  IMAD.U32 R86, RZ, RZ, UR4 ;  /* 0x00000004ff567e24 */ /* 0x000fe2000f8e00ff */
[----:B--2---:R-:W-:Y:S06]  /*12c0*/  BRA.U UP5, `(.L_x_18) ;  /* 0x0000000105307547 */ /* 0x004fec000b800000 */
[----:B------:R-:W-:Y:S01]  /*12d0*/  R2UR UR5, R86 ;  /* 0x00000000560572ca */ /* 0x000fe200000e0000 */
[----:B------:R-:W-:Y:S01]  /*12e0*/  UMOV UR7, 0x3 ;  /* 0x0000000300077882 */ /* 0x000fe20000000000 */
[----:B------:R-:W-:-:S11]  /*12f0*/  R2UR UR4, R87 ;  /* 0x00000000570472ca */ /* 0x000fd600000e0000 */
[----:B------:R-:W-:-:S04]  /*1300*/  UISETP.NE.AND UP0, UPT, UR5, URZ, UPT ;  /* 0x000000ff0500728c */ /* 0x000fc8000bf05270 */
[----:B------:R-:W-:Y:S02]  /*1310*/  UISETP.LT.U32.OR UP0, UPT, UR4, 0x2, !UP0 ;  /* 0x000000020400788c */ /* 0x000fe4000c701470 */
[----:B------:R-:W-:Y:S02]  /*1320*/  ULOP3.LUT UR4, UR4, 0xfffffffe, URZ, 0xc0, !UPT ;  /* 0xfffffffe04047892 */ /* 0x000fe4000f8ec0ff */
[----:B------:R-:W-:Y:S02]  /*1330*/  USEL UR6, URZ, 0x1, !UP0 ;  /* 0x00000001ff067887 */ /* 0x000fe4000c000000 */
[----:B------:R-:W-:Y:S02]  /*1340*/  USEL UR5, URZ, 0x2, !UP0 ;  /* 0x00000002ff057887 */ /* 0x000fe4000c000000 */
[----:B------:R-:W-:Y:S02]  /*1350*/  USHF.L.U32 UR4, UR7, UR4, URZ ;  /* 0x0000000407047299 */ /* 0x000fe400080006ff */
[----:B------:R-:W-:-:S04]  /*1360*/  UIADD3 UR5, UPT, UPT, UR6, UR5, URZ ;  /* 0x0000000506057290 */ /* 0x000fc8000fffe0ff */
[----:B------:R-:W-:Y:S02]  /*1370*/  IMAD.U32 R0, RZ, RZ, UR4 ;  /* 0x00000004ff007e24 */ /* 0x000fe4000f8e00ff */
[----:B------:R-:W-:Y:S02]  /*1380*/  IMAD.U32 R2, RZ, RZ, UR5 ;  /* 0x00000005ff027e24 */ /* 0x000fe4000f8e00ff */
.L_x_18:
[----:B------:R-:W-:Y:S05]  /*1390*/  BRA.U !UP2, `(.L_x_19) ;  /* 0x000000010ad07547 */ /* 0x000fea000b800000 */
[----:B------:R-:W1:Y:S01]  /*13a0*/  LDCU.128 UR12, c[0x0][0xf10] ;  /* 0x0001e200ff0c77ac */ /* 0x000e620008000c00 */
[----:B------:R-:W2:Y:S01]  /*13b0*/  LDCU UR6, c[0x0][0x370] ;  /* 0x00006e00ff0677ac */ /* 0x000ea20008000800 */
[----:B------:R-:W3:Y:S01]  /*13c0*/  LDCU UR7, c[0x0][0x374] ;  /* 0x00006e80ff0777ac */ /* 0x000ee20008000800 */
[----:B------:R-:W4:Y:S01]  /*13d0*/  LDCU UR20, c[0x0][0xf0c] ;  /* 0x0001e180ff1477ac */ /* 0x000f220008000800 */
[----:B------:R-:W4:Y:S01]  /*13e0*/  LDCU UR21, c[0x0][0xf20] ;  /* 0x0001e400ff1577ac */ /* 0x000f220008000800 */
[----:B------:R-:W4:Y:S01]  /*13f0*/  LDCU.64 UR8, c[0x0][0xf28] ;  /* 0x0001e500ff0877ac */ /* 0x000f220008000a00 */
[----:B-1----:R-:W-:Y:S02]  /*1400*/  UISETP.NE.AND UP3, UPT, UR14, 0x1, UPT ;  /* 0x000000010e00788c */ /* 0x002fe4000bf65270 */
[----:B---3--:R-:W-:Y:S02]  /*1410*/  UIMAD.WIDE.U32 UR10, UR7, UR15, URZ ;  /* 0x0000000f070a72a5 */ /* 0x008fe4000f8e00ff */
[----:B--2---:R-:W-:-:S02]  /*1420*/  UIMAD.WIDE.U32 UR16, UR6, UR12, URZ ;  /* 0x0000000c061072a5 */ /* 0x004fc4000f8e00ff */
[----:B----4-:R-:W-:Y:S02]  /*1430*/  UISETP.NE.AND UP0, UPT, UR20, 0x1, UPT ;  /* 0x000000011400788c */ /* 0x010fe4000bf05270 */
[----:B------:R-:W-:Y:S01]  /*1440*/  UIMAD.WIDE.U32 UR4, UR26, UR12, URZ ;  /* 0x0000000c1a0472a5 */ /* 0x000fe2000f8e00ff */
[----:B------:R-:W-:Y:S02]  /*1450*/  UMOV UR10, UR11 ;  /* 0x0000000b000a7c82 */ /* 0x000fe40008000000 */
[----:B------:R-:W-:Y:S01]  /*1460*/  UMOV UR16, UR17 ;  /* 0x0000001100107c82 */ /* 0x000fe20008000000 */
[----:B------:R-:W-:Y:S02]  /*1470*/  @UP3 USHF.R.U32.HI UR7, URZ, UR21, UR10 ;  /* 0x00000015ff073299 */ /* 0x000fe4000801160a */
[----:B------:R-:W-:Y:S02]  /*1480*/  UISETP.NE.AND UP2, UPT, UR19, 0x1, UPT ;  /* 0x000000011300788c */ /* 0x000fe4000bf45270 */
[----:B------:R-:W-:-:S02]  /*1490*/  USHF.R.U32.HI UR5, URZ, UR13, UR5 ;  /* 0x0000000dff057299 */ /* 0x000fc40008011605 */
[----:B------:R-:W-:Y:S02]  /*14a0*/  @UP0 USHF.R.U32.HI UR6, URZ, UR13, UR16 ;  /* 0x0000000dff060299 */ /* 0x000fe40008011610 */
[----:B------:R-:W-:Y:S02]  /*14b0*/  UIMAD.WIDE.U32 UR12, UR28, UR15, URZ ;  /* 0x0000000f1c0c72a5 */ /* 0x000fe4000f8e00ff */
[----:B------:R-:W-:Y:S02]  /*14c0*/  UIMAD.WIDE.U32 UR10, UR7, UR8, URZ ;  /* 0x00000008070a72a5 */ /* 0x000fe4000f8e00ff */
[----:B------:R-:W-:Y:S02]  /*14d0*/  UIMAD.WIDE.U32 UR16, UR6, UR8, URZ ;  /* 0x00000008061072a5 */ /* 0x000fe4000f8e00ff */
[----:B------:R-:W-:Y:S01]  /*14e0*/  USEL UR5, UR26, UR5, !UP0 ;  /* 0x000000051a057287 */ /* 0x000fe2000c000000 */
[----:B------:R-:W-:Y:S02]  /*14f0*/  UMOV UR4, UR13 ;  /* 0x0000000d00047c82 */ /* 0x000fe40008000000 */
[----:B------:R-:W-:Y:S01]  /*1500*/  UMOV UR10, UR11 ;  /* 0x0000000b000a7c82 */ /* 0x000fe20008000000 */
[----:B------:R-:W-:-:S02]  /*1510*/  USHF.R.U32.HI UR4, URZ, UR21, UR4 ;  /* 0x00000015ff047299 */ /* 0x000fc40008011604 */
[----:B------:R-:W-:Y:S01]  /*1520*/  @UP2 USHF.R.U32.HI UR7, URZ, UR9, UR10 ;  /* 0x00000009ff072299 */ /* 0x000fe2000801160a */
[----:B------:R-:W-:Y:S01]  /*1530*/  UMOV UR16, UR17 ;  /* 0x0000001100107c82 */ /* 0x000fe20008000000 */
[----:B------:R-:W-:Y:S02]  /*1540*/  USEL UR4, UR28, UR4, !UP3 ;  /* 0x000000041c047287 */ /* 0x000fe4000d800000 */
[----:B------:R-:W-:Y:S02]  /*1550*/  @UP2 USHF.R.U32.HI UR6, URZ, UR9, UR16 ;  /* 0x00000009ff062299 */ /* 0x000fe40008011610 */
[----:B------:R-:W-:Y:S02]  /*1560*/  UIMAD UR7, UR7, UR19, URZ ;  /* 0x00000013070772a4 */ /* 0x000fe4000f8e02ff */
[----:B------:R-:W-:Y:S02]  /*1570*/  UIMAD UR12, UR6, UR19, URZ ;  /* 0x00000013060c72a4 */ /* 0x000fe4000f8e02ff */
[----:B------:R-:W-:-:S02]  /*1580*/  UISETP.GE.AND UP0, UPT, UR4, UR7, UPT ;  /* 0x000000070400728c */ /* 0x000fc4000bf06270 */
[----:B------:R-:W-:Y:S02]  /*1590*/  UIMAD.WIDE.U32 UR10, UR4, UR8, URZ ;  /* 0x00000008040a72a5 */ /* 0x000fe4000f8e00ff */
[----:B------:R-:W-:Y:S02]  /*15a0*/  UISETP.GE.OR UP0, UPT, UR5, UR12, UP0 ;  /* 0x0000000c0500728c */ /* 0x000fe40008706670 */
[----:B------:R-:W-:Y:S02]  /*15b0*/  UIMAD.WIDE.U32 UR12, UR5, UR8, URZ ;  /* 0x00000008050c72a5 */ /* 0x000fe4000f8e00ff */
[----:B------:R-:W-:Y:S01]  /*15c0*/  UIADD3 UR10, UPT, UPT, -UR4, URZ, URZ ;  /* 0x000000ff040a7290 */ /* 0x000fe2000fffe1ff */
[----:B------:R-:W-:Y:S01]  /*15d0*/  UMOV UR8, UR11 ;  /* 0x0000000b00087c82 */ /* 0x000fe20008000000 */
[----:B------:R-:W-:Y:S02]  /*15e0*/  UIADD3 UR11, UPT, UPT, -UR5, URZ, URZ ;  /* 0x000000ff050b7290 */ /* 0x000fe4000fffe1ff */
[----:B------:R-:W-:-:S03]  /*15f0*/  USHF.R.U32.HI UR8, URZ, UR9, UR8 ;  /* 0x00000009ff087299 */ /* 0x000fc60008011608 */
[----:B------:R-:W-:Y:S01]  /*1600*/  @!UP0 UMOV UR7, UR13 ;  /* 0x0000000d00078c82 */ /* 0x000fe20008000000 */
[----:B------:R-:W-:Y:S02]  /*1610*/  UIMAD UR28, UR14, UR10, UR28 ;  /* 0x0000000a0e1c72a4 */ /* 0x000fe4000f8e021c */
[----:B------:R-:W-:Y:S02]  /*1620*/  USEL UR8, UR4, UR8, !UP2 ;  /* 0x0000000804087287 */ /* 0x000fe4000d000000 */
[----:B------:R-:W-:Y:S02]  /*1630*/  @!UP0 USHF.R.U32.HI UR7, URZ, UR9, UR7 ;  /* 0x00000009ff078299 */ /* 0x000fe40008011607 */
[----:B------:R-:W-:Y:S02]  /*1640*/  UIADD3 UR9, UPT, UPT, -UR8, URZ, URZ ;  /* 0x000000ff08097290 */ /* 0x000fe4000fffe1ff */
[----:B------:R-:W-:Y:S02]  /*1650*/  @!UP0 USEL UR7, UR5, UR7, !UP2 ;  /* 0x0000000705078287 */ /* 0x000fe4000d000000 */
[----:B------:R-:W-:-:S02]  /*1660*/  UIMAD UR9, UR19, UR9, UR4 ;  /* 0x00000009130972a4 */ /* 0x000fc4000f8e0204 */
[----:B------:R-:W-:Y:S02]  /*1670*/  @!UP0 UIADD3 UR8, UPT, UPT, UR8, -UR7, URZ ;  /* 0x8000000708088290 */ /* 0x000fe4000fffe0ff */
[----:B------:R-:W-:Y:S02]  /*1680*/  @!UP0 UIMAD UR6, UR9, UR6, UR7 ;  /* 0x00000006090682a4 */ /* 0x000fe4000f8e0207 */
[----:B------:R-:W-:Y:S02]  /*1690*/  @!UP0 UIMAD UR4, UR8, UR19, UR5 ;  /* 0x00000013080482a4 */ /* 0x000fe4000f8e0205 */
[----:B------:R-:W-:Y:S02]  /*16a0*/  UIMAD UR26, UR20, UR11, UR26 ;  /* 0x0000000b141a72a4 */ /* 0x000fe4000f8e021a */
[----:B------:R-:W-:Y:S01]  /*16b0*/  UIMAD UR28, UR4, UR14, UR28 ;  /* 0x0000000e041c72a4 */ /* 0x000fe2000f8e021c */
[----:B------:R-:W-:Y:S02]  /*16c0*/  @!UP0 UMOV UR5, UR6 ;  /* 0x0000000600058c82 */ /* 0x000fe40008000000 */
[----:B------:R-:W-:-:S12]  /*16d0*/  UIMAD UR26, UR5, UR20, UR26 ;  /* 0x00000014051a72a4 */ /* 0x000fd8000f8e021a */
.L_x_19:
[----:B------:R-:W-:Y:S02]  /*16e0*/  UISETP.NE.AND UP2, UPT, UR22, 0x1, UPT ;  /* 0x000000011600788c */ /* 0x000fe4000bf45270 */
[----:B------:R-:W-:Y:S02]  /*16f0*/  UISETP.NE.AND UP0, UPT, UR18, 0x2, UPT ;  /* 0x000000021200788c */ /* 0x000fe4000bf05270 */
[----:B------:R-:W-:Y:S02]  /*1700*/  ULOP3.LUT UR61, UR59, 0x1, URZ, 0xc0, !UPT ;  /* 0x000000013b3d7892 */ /* 0x000fe4000f8ec0ff */
[----:B------:R-:W-:-:S03]  /*1710*/  USHF.R.U32.HI UR48, URZ, 0x9, UR37 ;  /* 0x00000009ff307899 */ /* 0x000fc60008011625 */
[----:B------:R-:W-:Y:S09]  /*1720*/  BRA.U UP2, `(.L_x_20) ;  /* 0x0000000102407547 */ /* 0x000ff2000b800000 */
[----:B------:R-:W1:Y:S01]  /*1730*/  LDCU.128 UR8, c[0x0][0xf10] ;  /* 0x0001e200ff0877ac */ /* 0x000e620008000c00 */
[----:B------:R-:W2:Y:S01]  /*1740*/  LDCU UR12, c[0x0][0xf0c] ;  /* 0x0001e180ff0c77ac */ /* 0x000ea20008000800 */
[----:B------:R-:W3:Y:S01]  /*1750*/  LDCU UR13, c[0x0][0xf20] ;  /* 0x0001e400ff0d77ac */ /* 0x000ee20008000800 */
[----:B-1----:R-:W-:Y:S02]  /*1760*/  UIMAD.WIDE.U32 UR4, UR26, UR8, URZ ;  /* 0x000000081a0472a5 */ /* 0x002fe4000f8e00ff */
[----:B------:R-:W-:Y:S02]  /*1770*/  UIMAD.WIDE.U32 UR6, UR28, UR11, URZ ;  /* 0x0000000b1c0672a5 */ /* 0x000fe4000f8e00ff */
[----:B--2---:R-:W-:Y:S02]  /*1780*/  UISETP.NE.AND UP2, UPT, UR12, 0x1, UPT ;  /* 0x000000010c00788c */ /* 0x004fe4000bf45270 */
[----:B------:R-:W-:-:S03]  /*1790*/  USHF.R.U32.HI UR5, URZ, UR9, UR5 ;  /* 0x00000009ff057299 */ /* 0x000fc60008011605 */
[----:B------:R-:W-:Y:S01]  /*17a0*/  UMOV UR4, UR7 ;  /* 0x0000000700047c82 */ /* 0x000fe20008000000 */
[----:B------:R-:W-:Y:S02]  /*17b0*/  USEL UR5, UR26, UR5, !UP2 ;  /* 0x000000051a057287 */ /* 0x000fe4000d000000 */
[----:B------:R-:W-:Y:S02]  /*17c0*/  UISETP.NE.AND UP2, UPT, UR10, 0x1, UPT ;  /* 0x000000010a00788c */ /* 0x000fe4000bf45270 */
[----:B---3--:R-:W-:-:S04]  /*17d0*/  USHF.R.U32.HI UR4, URZ, UR13, UR4 ;  /* 0x0000000dff047299 */ /* 0x008fc80008011604 */
[----:B------:R-:W-:-:S04]  /*17e0*/  USEL UR4, UR28, UR4, !UP2 ;  /* 0x000000041c047287 */ /* 0x000fc8000d000000 */
[----:B------:R-:W-:Y:S02]  /*17f0*/  UIADD3 UR6, UPT, UPT, UR5, -UR4, URZ ;  /* 0x8000000405067290 */ /* 0x000fe4000fffe0ff */
[----:B------:R-:W-:Y:S02]  /*1800*/  UIADD3 UR4, UPT, UPT, -UR5, UR4, URZ ;  /* 0x0000000405047290 */ /* 0x000fe4000fffe1ff */
[----:B------:R-:W-:Y:S02]  /*1810*/  UIMAD UR28, UR6, UR10, UR28 ;  /* 0x0000000a061c72a4 */ /* 0x000fe4000f8e021c */
[----:B------:R-:W-:-:S12]  /*1820*/  UIMAD UR26, UR4, UR12, UR26 ;  /* 0x0000000c041a72a4 */ /* 0x000fd8000f8e021a */
.L_x_20:
[----:B------:R-:W-:Y:S05]  /*1830*/  BRA.U !UP6, `(.L_x_21) ;  /* 0x000000010e0c7547 */ /* 0x000fea000b800000 */
[----:B------:R-:W-:Y:S01]  /*1840*/  UCGABAR_WAIT ;  /* 0x0000000000007dc7 */ /* 0x000fe20008000000 */
[----:B------:R-:W-:Y:S01]  /*1850*/  CCTL.IVALL ;  /* 0x00000000ff00798f */ /* 0x000fe20002000000 */
[----:B------:R-:W-:Y:S05]  /*1860*/  BRA `(.L_x_22) ;  /* 0x0000000000047947 */ /* 0x000fea0003800000 */
.L_x_21:
[----:B------:R-:W-:Y:S06]  /*1870*/  BAR.SYNC.DEFER_BLOCKING 0x0 ;  /* 0x0000000000007b1d */ /* 0x000fec0000010000 */
.L_x_22:
[----:B------:R-:W-:Y:S05]  /*1880*/  BRA.U UP0, `(.L_x_23) ;  /* 0x0000001d00587547 */ /* 0x000fea000b800000 */
[----:B------:R-:W1:Y:S01]  /*1890*/  LDCU UR6, c[0x0][0x38c] ;  /* 0x00007180ff0677ac */ /* 0x000e620008000800 */
[----:B------:R-:W-:Y:S01]  /*18a0*/  PLOP3.LUT P2, PT, PT, PT, UP4, 0x80, 0x8 ;  /* 0x000000000008781c */ /* 0x000fe20003f4f048 */
[----:B------:R-:W-:Y:S01]  /*18b0*/  IMAD.MOV.U32 R12, RZ, RZ, 0x1 ;  /* 0x00000001ff0c7424 */ /* 0x000fe200078e00ff */
[----:B------:R-:W-:Y:S02]  /*18c0*/  ISETP.NE.AND P3, PT, R3, RZ, P4 ;  /* 0x000000ff0300720c */ /* 0x000fe40002765270 */
[----:B------:R-:W-:Y:S02]  /*18d0*/  CS2R R10, SRZ ;  /* 0x00000000000a7805 */ /* 0x000fe4000001ff00 */
[----:B------:R-:W-:Y:S01]  /*18e0*/  PLOP3.LUT P2, PT, P2, PT, PT, 0x8, 0x80 ;  /* 0x000000000080781c */ /* 0x000fe2000174e170 */
[----:B------:R-:W-:Y:S01]  /*18f0*/  IMAD.MOV.U32 R9, RZ, RZ, RZ ;  /* 0x000000ffff097224 */ /* 0x000fe200078e00ff */
[----:B------:R-:W2:Y:S01]  /*1900*/  LDCU UR53, c[0x0][0x370] ;  /* 0x00006e00ff3577ac */ /* 0x000ea20008000800 */
[----:B------:R-:W-:Y:S01]  /*1910*/  IMAD.MOV.U32 R8, RZ, RZ, 0x1 ;  /* 0x00000001ff087424 */ /* 0x000fe200078e00ff */
[----:B------:R-:W3:Y:S01]  /*1920*/  LDCU.64 UR44, c[0x0][0x348] ;  /* 0x00006900ff2c77ac */ /* 0x000ee20008000a00 */
[----:B------:R-:W4:Y:S01]  /*1930*/  LDCU UR52, c[0x0][0x374] ;  /* 0x00006e80ff3477ac */ /* 0x000f220008000800 */
[----:B-1----:R-:W-:-:S02]  /*1940*/  UIADD3 UR5, UPT, UPT, UR6, 0x7f, URZ ;  /* 0x0000007f06057890 */ /* 0x002fc4000fffe0ff */
[----:B------:R-:W-:Y:S02]  /*1950*/  UIADD3 UR60, UPT, UPT, UR6, 0xfe, URZ ;  /* 0x000000fe063c7890 */ /* 0x000fe4000fffe0ff */
[----:B------:R-:W-:Y:S01]  /*1960*/  USHF.R.S32.HI UR4, URZ, 0x1f, UR5 ;  /* 0x0000001fff047899 */ /* 0x000fe20008011405 */
[----:B------:R-:W-:-:S03]  /*1970*/  UMOV UR15, URZ ;  /* 0x000000ff000f7c82 */ /* 0x000fc60008000000 */
[----:B------:R-:W-:Y:S02]  /*1980*/  ULEA.HI UR4, UR4, UR5, URZ, 0x7 ;  /* 0x0000000504047291 */ /* 0x000fe4000f8f38ff */
[----:B------:R-:W-:Y:S02]  /*1990*/  UIADD3 UR5, UPT, UPT, UR6, -0x1, URZ ;  /* 0xffffffff06057890 */ /* 0x000fe4000fffe0ff */
[----:B------:R-:W-:Y:S02]  /*19a0*/  USHF.R.S32.HI UR56, URZ, 0x7, UR4 ;  /* 0x00000007ff387899 */ /* 0x000fe40008011404 */
[----:B------:R-:W-:Y:S02]  /*19b0*/  UISETP.GE.U32.AND UP1, UPT, UR5, -0xff, UPT ;  /* 0xffffff010500788c */ /* 0x000fe4000bf26070 */
[----:B------:R-:W-:-:S04]  /*19c0*/  UISETP.LT.U32.AND UP0, UPT, UR56, 0x10, UPT ;  /* 0x000000103800788c */ /* 0x000fc8000bf01070 */
[----:B------:R-:W-:Y:S02]  /*19d0*/  USEL UR54, UR56, 0x10, UP0 ;  /* 0x0000001038367887 */ /* 0x000fe40008000000 */
[----:B------:R-:W-:Y:S02]  /*19e0*/  UISETP.NE.AND UP0, UPT, UR18, URZ, UPT ;  /* 0x000000ff1200728c */ /* 0x000fe4000bf05270 */
[----:B------:R-:W-:Y:S02]  /*19f0*/  UIADD3 UR4, UPT, UPT, UR54, -0x1, URZ ;  /* 0xffffffff36047890 */ /* 0x000fe4000fffe0ff */
[----:B------:R-:W-:Y:S02]  /*1a00*/  @UP1 UIADD3 UR4, UPT, UPT, UR54, URZ, URZ ;  /* 0x000000ff36041290 */ /* 0x000fe4000fffe0ff */
[----:B------:R-:W-:Y:S02]  /*1a10*/  USEL UR43, UR43, 0x2, UP0 ;  /* 0x000000022b2b7887 */ /* 0x000fe40008000000 */
[----:B------:R-:W-:-:S02]  /*1a20*/  UIADD3 UR58, UPT, UPT, UR56, -UR54, URZ ;  /* 0x80000036383a7290 */ /* 0x000fc4000fffe0ff */
[----:B------:R-:W-:Y:S02]  /*1a30*/  UIADD3 UR49, UPT, UPT, UR4, 0x1, URZ ;  /* 0x0000000104317890 */ /* 0x000fe4000fffe0ff */
[----:B--234-:R-:W-:-:S12]  /*1a40*/  UIADD3 UR57, UPT, UPT, -UR4, URZ, URZ ;  /* 0x000000ff04397290 */ /* 0x01cfd8000fffe1ff */
.L_x_47:
[----:B------:R-:W-:Y:S01]  /*1a50*/  UISETP.NE.AND UP0, UPT, UR55, URZ, UPT ;  /* 0x000000ff3700728c */ /* 0x000fe2000bf05270 */
[----:B-1----:R-:W1:Y:S08]  /*1a60*/  S2UR UR55, SR_CgaCtaId ;  /* 0x00000000003779c3 */ /* 0x002e700000008800 */
[----:B---3--:R-:W-:Y:S05]  /*1a70*/  BRA.U UP0, `(.L_x_24) ;  /* 0x0000000100347547 */ /* 0x008fea000b800000 */
[----:B------:R-:W2:Y:S01]  /*1a80*/  S2R R0, SR_CgaCtaId ;  /* 0x0000000000007919 */ /* 0x000ea20000008800 */
[----:B------:R-:W-:Y:S02]  /*1a90*/  MOV R3, 0x400 ;  /* 0x0000040000037802 */ /* 0x000fe40000000f00 */
[----:B------:R-:W-:Y:S02]  /*1aa0*/  SHF.L.U32 R2, R8, 0x1f, RZ ;  /* 0x0000001f08027819 */ /* 0x000fe400000006ff */
[----:B--2---:R-:W-:-:S05]  /*1ab0*/  LEA R0, R0, R3, 0x18 ;  /* 0x0000000300007211 */ /* 0x004fca00078ec0ff */
[----:B------:R-:W-:-:S04]  /*1ac0*/  IMAD R3, R9, 0x8, R0 ;  /* 0x0000000809037824 */ /* 0x000fc800078e0200 */
[----:B------:R-:W2:Y:S02]  /*1ad0*/  SYNCS.PHASECHK.TRANS64.TRYWAIT P0, [R3+URZ+0x190], R2 ;  /* 0x00019002030075a7 */ /* 0x000ea400080011ff */
[----:B--2---:R-:W-:Y:S05]  /*1ae0*/  @!P0 BRA `(.L_x_25) ;  /* 0x00000078002c8947 */ /* 0x004fea0003800000 */
.L_x_150:
[----:B------:R-:W-:Y:S01]  /*1af0*/  VIADD R9, R9, 0x1 ;  /* 0x0000000109097836 */ /* 0x000fe20000000000 */
[----:B------:R2:W-:Y:S04]  /*1b00*/  SYNCS.ARRIVE.TRANS64.A1T0 RZ, [R3+URZ+0x180], RZ ;  /* 0x000180ff03ff79a7 */ /* 0x0005e800081000ff */
[----:B------:R-:W-:-:S04]  /*1b10*/  ISETP.NE.AND P0, PT, R9, 0x2, PT ;  /* 0x000000020900780c */ /* 0x000fc80003f05270 */
[----:B------:R-:W-:Y:S02]  /*1b20*/  SEL R9, R9, RZ, P0 ;  /* 0x000000ff09097207 */ /* 0x000fe40000000000 */
[----:B--2---:R-:W-:-:S04]  /*1b30*/  SEL R3, RZ, 0x1, P0 ;  /* 0x00000001ff037807 */ /* 0x004fc80000000000 */
[----:B------:R-:W-:Y:S02]  /*1b40*/  LOP3.LUT R8, R8, R3, RZ, 0x3c, !PT ;  /* 0x0000000308087212 */ /* 0x000fe400078e3cff */
.L_x_24:
[----:B------:R-:W-:Y:S01]  /*1b50*/  UMOV UR5, 0x400 ;  /* 0x0000040000057882 */ /* 0x000fe20000000000 */
[----:B------:R-:W-:Y:S01]  /*1b60*/  SHF.L.U32 R0, R12, 0x1f, RZ ;  /* 0x0000001f0c007819 */ /* 0x000fe200000006ff */
[----:B-1----:R-:W-:Y:S02]  /*1b70*/  ULEA UR5, UR55, UR5, 0x18 ;  /* 0x0000000537057291 */ /* 0x002fe4000f8ec0ff */
[----:B------:R-:W-:Y:S02]  /*1b80*/  UISETP.GE.U32.AND UP0, UPT, UR60, 0xff, UPT ;  /* 0x000000ff3c00788c */ /* 0x000fe4000bf06070 */
[----:B------:R-:W-:Y:S02]  /*1b90*/  ULEA UR4, UR15, UR5, 0x3 ;  /* 0x000000050f047291 */ /* 0x000fe4000f8e18ff */
[----:B------:R-:W-:Y:S02]  /*1ba0*/  ULEA UR27, UR28, UR61, 0x1 ;  /* 0x0000003d1c1b7291 */ /* 0x000fe4000f8e08ff */
[----:B------:R-:W-:-:S02]  /*1bb0*/  ULEA.HI UR12, UR28, UR28, URZ, 0x1 ;  /* 0x0000001c1c0c7291 */ /* 0x000fc4000f8f08ff */
[----:B------:R-:W-:Y:S02]  /*1bc0*/  USHF.L.U32 UR27, UR27, 0x5, URZ ;  /* 0x000000051b1b7899 */ /* 0x000fe400080006ff */
[----:B------:R-:W-:Y:S01]  /*1bd0*/  USHF.R.S32.HI UR12, URZ, 0x1, UR12 ;  /* 0x00000001ff0c7899 */ /* 0x000fe2000801140c */
[----:B------:R1:W2:Y:S01]  /*1be0*/  SYNCS.PHASECHK.TRANS64.TRYWAIT P1, [UR4+0x80], R0 ;  /* 0x00008000ff0075a7 */ /* 0x0002a20008021104 */
[----:B------:R-:W-:Y:S01]  /*1bf0*/  ULEA.HI UR4, UR26, UR26, URZ, 0x1 ;  /* 0x0000001a1a047291 */ /* 0x000fe2000f8f08ff */
[----:B------:R-:W-:-:S03]  /*1c00*/  UMOV UR14, URZ ;  /* 0x000000ff000e7c82 */ /* 0x000fc60008000000 */
[----:B------:R-:W-:Y:S02]  /*1c10*/  USHF.L.U32 UR35, UR4, 0x7, URZ ;  /* 0x0000000704237899 */ /* 0x000fe400080006ff */
[----:B------:R-:W-:Y:S02]  /*1c20*/  ULOP3.LUT UR20, UR4, 0xfffffffe, URZ, 0xc0, !UPT ;  /* 0xfffffffe04147892 */ /* 0x000fe4000f8ec0ff */
[----:B------:R-:W-:Y:S02]  /*1c30*/  ULOP3.LUT UR35, UR35, 0xffffff00, URZ, 0xc0, !UPT ;  /* 0xffffff0023237892 */ /* 0x000fe4000f8ec0ff */
[----:B------:R-:W-:Y:S02]  /*1c40*/  ULOP3.LUT UR20, UR20, 0x1, UR59, 0xf8, !UPT ;  /* 0x0000000114147892 */ /* 0x000fe4000f8ef83b */
[----:B------:R-:W-:Y:S01]  /*1c50*/  ULEA UR35, UR61, UR35, 0x7 ;  /* 0x000000233d237291 */ /* 0x000fe2000f8e38ff */
[----:B------:R-:W-:Y:S11]  /*1c60*/  BRA.U !UP0, `(.L_x_26) ;  /* 0x0000000508287547 */ /* 0x000ff6000b800000 */
[----:B------:R-:W-:Y:S01]  /*1c70*/  UMOV UR29, UR57 ;  /* 0x00000039001d7c82 */ /* 0x000fe20008000000 */
[----:B------:R-:W-:Y:S01]  /*1c80*/  UMOV UR4, UR15 ;  /* 0x0000000f00047c82 */ /* 0x000fe20008000000 */
[----:B------:R-:W-:Y:S01]  /*1c90*/  UMOV UR19, URZ ;  /* 0x000000ff00137c82 */ /* 0x000fe20008000000 */
[----:B------:R-:W-:Y:S01]  /*1ca0*/  UMOV UR11, UR48 ;  /* 0x00000030000b7c82 */ /* 0x000fe20008000000 */
[----:B------:R-:W-:-:S05]  /*1cb0*/  UMOV UR34, URZ ;  /* 0x000000ff00227c82 */ /* 0x000fca0008000000 */
.L_x_34:
[----:B------:R-:W-:Y:S01]  /*1cc0*/  ULEA UR6, UR4, UR5, 0x3 ;  /* 0x0000000504067291 */ /* 0x000fe2000f8e18ff */
[----:B--2---:R-:W-:Y:S01]  /*1cd0*/  @P4 MOV R2, 0x6000 ;  /* 0x0000600000024802 */ /* 0x004fe20000000f00 */
[----:B--23--:R-:W-:Y:S10]  /*1ce0*/  @P1 BRA `(.L_x_27) ;  /* 0x00000000000c1947 */ /* 0x00cff40003800000 */
[----:B------:R-:W-:-:S04]  /*1cf0*/  SHF.L.U32 R3, R12, 0x1f, RZ ;  /* 0x0000001f0c037819 */ /* 0x000fc800000006ff */
[----:B------:R-:W2:Y:S02]  /*1d00*/  SYNCS.PHASECHK.TRANS64.TRYWAIT P0, [UR6+0x80], R3 ;  /* 0x00008003ff0075a7 */ /* 0x000ea40008001106 */
[----:B--2---:R-:W-:Y:S05]  /*1d10*/  @!P0 BRA `(.L_x_28) ;  /* 0x0000007400b48947 */ /* 0x004fea0003800000 */
.L_x_27:
[----:B------:R2:W-:Y:S01]  /*1d20*/  @P4 SYNCS.ARRIVE.TRANS64 RZ, [UR6], R2 ;  /* 0x00000002ffff49a7 */ /* 0x0005e20008000006 */
[----:B------:R-:W-:Y:S02]  /*1d30*/  ULOP3.LUT UR7, UR43, 0x2, URZ, 0xfc, !UPT ;  /* 0x000000022b077892 */ /* 0x000fe4000f8efcff */
[----:B------:R-:W-:Y:S02]  /*1d40*/  UIADD3 UR29, UPT, UPT, UR29, 0x1, URZ ;  /* 0x000000011d1d7890 */ /* 0x000fe4000fffe0ff */
[----:B------:R-:W-:Y:S02]  /*1d50*/  UISETP.NE.AND UP0, UPT, UR7, 0x2, UPT ;  /* 0x000000020700788c */ /* 0x000fe4000bf05270 */
[----:B------:R-:W-:-:S07]  /*1d60*/  UISETP.NE.AND UP4, UPT, UR29, 0x1, UPT ;  /* 0x000000011d00788c */ /* 0x000fce000bf85270 */
[----:B------:R-:W-:Y:S05]  /*1d70*/  BRA.U UP0, `(.L_x_29) ;  /* 0x0000000100047547 */ /* 0x000fea000b800000 */
[----:B------:R-:W-:Y:S05]  /*1d80*/  BPT.TRAP 0x1 ;  /* 0x000000040000795c */ /* 0x000fea0000300000 */
.L_x_29:
[----:B------:R-:W-:Y:S04]  /*1d90*/  BSSY.RECONVERGENT B0, `(.L_x_30) ;  /* 0x0000003000007945 */ /* 0x000fe80003800200 */
[----:B------:R-:W-:Y:S05]  /*1da0*/  @!P3 BRA `(.L_x_31) ;  /* 0x000000000004b947 */ /* 0x000fea0003800000 */
[----:B------:R-:W-:Y:S05]  /*1db0*/  BPT.TRAP 0x1 ;  /* 0x000000040000795c */ /* 0x000fea0000300000 */
.L_x_31:
[----:B------:R-:W-:Y:S05]  /*1dc0*/  BSYNC.RECONVERGENT B0 ;  /* 0x0000000000007941 */ /* 0x000fea0003800200 */
.L_x_30:
[----:B------:R-:W-:Y:S01]  /*1dd0*/  UIADD3 UR7, UPT, UPT, UR4, 0x1, URZ ;  /* 0x0000000104077890 */ /* 0x000fe2000fffe0ff */
[----:B------:R-:W-:Y:S01]  /*1de0*/  BSSY.RECONVERGENT B0, `(.L_x_32) ;  /* 0x000002c000007945 */ /* 0x000fe20003800200 */
[----:B------:R-:W-:Y:S02]  /*1df0*/  ELECT P0, URZ, PT ;  /* 0x0000000000ff782f */ /* 0x000fe40003800000 */
[----:B------:R-:W-:-:S04]  /*1e00*/  UISETP.NE.AND UP0, UPT, UR7, 0x10, UPT ;  /* 0x000000100700788c */ /* 0x000fc8000bf05270 */
[----:B------:R-:W-:Y:S02]  /*1e10*/  USEL UR8, URZ, 0x1, UP0 ;  /* 0x00000001ff087887 */ /* 0x000fe40008000000 */
[----:B------:R-:W-:-:S04]  /*1e20*/  USEL UR15, UR7, URZ, UP0 ;  /* 0x000000ff070f7287 */ /* 0x000fc80008000000 */
[----:B------:R-:W-:Y:S01]  /*1e30*/  ULEA UR7, UR15, UR5, 0x3 ;  /* 0x000000050f077291 */ /* 0x000fe2000f8e18ff */
[----:B------:R-:W-:-:S04]  /*1e40*/  LOP3.LUT R12, R12, UR8, RZ, 0x3c, !PT ;  /* 0x000000080c0c7c12 */ /* 0x000fc8000f8e3cff */
[----:B-1----:R-:W-:-:S04]  /*1e50*/  SHF.L.U32 R0, R12, 0x1f, RZ ;  /* 0x0000001f0c007819 */ /* 0x002fc800000006ff */
[----:B------:R1:W3:Y:S01]  /*1e60*/  SYNCS.PHASECHK.TRANS64.TRYWAIT P1, [UR7+0x80], R0 ;  /* 0x00008000ff0075a7 */ /* 0x0002e20008021107 */
[----:B------:R-:W-:Y:S05]  /*1e70*/  @!P0 BRA `(.L_x_33) ;  /* 0x0000000000888947 */ /* 0x000fea0003800000 */
[----:B------:R-:W-:Y:S02]  /*1e80*/  USHF.L.U32 UR16, UR4, 0xa, URZ ;  /* 0x0000000a04107899 */ /* 0x000fe400080006ff */
[----:B------:R-:W-:Y:S02]  /*1e90*/  ULEA UR32, UR4, UR5, 0xd ;  /* 0x0000000504207291 */ /* 0x000fe4000f8e68ff */
[----:B------:R-:W-:Y:S02]  /*1ea0*/  UIADD3 UR40, UP3, UPT, UR44, 0x80, URZ ;  /* 0x000000802c287890 */ /* 0x000fe4000ff7e0ff */
[----:B------:R-:W-:Y:S02]  /*1eb0*/  ULEA UR24, UR4, UR5, 0xb ;  /* 0x0000000504187291 */ /* 0x000fe4000f8e58ff */
[----:B------:R-:W-:Y:S02]  /*1ec0*/  UIADD3 UR38, UP2, UPT, UR44, 0x180, URZ ;  /* 0x000001802c267890 */ /* 0x000fe4000ff5e0ff */
[----:B------:R-:W-:-:S02]  /*1ed0*/  UIADD3 UR30, UP1, UPT, UR44, 0x280, URZ ;  /* 0x000002802c1e7890 */ /* 0x000fc4000ff3e0ff */
[----:B------:R-:W-:Y:S02]  /*1ee0*/  UIADD3 UR22, UP0, UPT, UR44, 0x380, URZ ;  /* 0x000003802c167890 */ /* 0x000fe4000ff1e0ff */
[----:B------:R-:W-:Y:S02]  /*1ef0*/  ULOP3.LUT UR8, UR16, UR37, URZ, 0xfc, !UPT ;  /* 0x0000002510087292 */ /* 0x000fe4000f8efcff */
[----:B------:R-:W-:Y:S02]  /*1f00*/  ULOP3.LUT UR33, UR6, 0xfefffff8, URZ, 0xc0, !UPT ;  /* 0xfefffff806217892 */ /* 0x000fe4000f8ec0ff */
[----:B------:R-:W-:Y:S02]  /*1f10*/  UIADD3.X UR41, UPT, UPT, URZ, UR45, URZ, UP3, !UPT ;  /* 0x0000002dff297290 */ /* 0x000fe40009ffe4ff */
[----:B------:R-:W-:Y:S02]  /*1f20*/  UIADD3 UR32, UPT, UPT, UR32, 0x6400, URZ ;  /* 0x0000640020207890 */ /* 0x000fe4000fffe0ff */
[----:B------:R-:W-:-:S02]  /*1f30*/  UIADD3.X UR39, UPT, UPT, URZ, UR45, URZ, UP2, !UPT ;  /* 0x0000002dff277290 */ /* 0x000fc400097fe4ff */
[----:B------:R-:W-:Y:S02]  /*1f40*/  UIADD3 UR24, UPT, UPT, UR24, 0x26400, URZ ;  /* 0x0002640018187890 */ /* 0x000fe4000fffe0ff */
[----:B------:R-:W-:Y:S02]  /*1f50*/  UIADD3.X UR31, UPT, UPT, URZ, UR45, URZ, UP1, !UPT ;  /* 0x0000002dff1f7290 */ /* 0x000fe40008ffe4ff */
[----:B------:R-:W-:Y:S02]  /*1f60*/  UIADD3 UR16, UPT, UPT, UR5, 0x2e400, UR16 ;  /* 0x0002e40005107890 */ /* 0x000fe4000fffe010 */
[----:B------:R-:W-:Y:S02]  /*1f70*/  UIADD3.X UR23, UPT, UPT, URZ, UR45, URZ, UP0, !UPT ;  /* 0x0000002dff177290 */ /* 0x000fe400087fe4ff */
[----:B------:R-:W-:Y:S01]  /*1f80*/  UIADD3 UR8, UPT, UPT, UR5, 0x32400, UR8 ;  /* 0x0003240005087890 */ /* 0x000fe2000fffe008 */
[----:B------:R-:W-:Y:S01]  /*1f90*/  UMOV UR46, 0x0 ;  /* 0x00000000002e7882 */ /* 0x000fe20000000000 */
[----:B------:R-:W-:Y:S01]  /*1fa0*/  UMOV UR47, 0x10000000 ;  /* 0x10000000002f7882 */ /* 0x000fe20000000000 */
[----:B------:R-:W-:Y:S01]  /*1fb0*/  UMOV UR26, UR34 ;  /* 0x00000022001a7c82 */ /* 0x000fe20008000000 */
[----:B------:R-:W-:Y:S01]  /*1fc0*/  UMOV UR28, UR36 ;  /* 0x00000024001c7c82 */ /* 0x000fe20008000000 */
[----:B------:R-:W-:Y:S01]  /*1fd0*/  UMOV UR18, URZ ;  /* 0x000000ff00127c82 */ /* 0x000fe20008000000 */
[----:B------:R-:W-:Y:S01]  /*1fe0*/  UMOV UR25, UR33 ;  /* 0x0000002100197c82 */ /* 0x000fe20008000000 */
[----:B------:R-:W-:Y:S01]  /*1ff0*/  UMOV UR21, UR36 ;  /* 0x0000002400157c82 */ /* 0x000fe20008000000 */
[----:B------:R-:W-:Y:S01]  /*2000*/  UMOV UR17, UR33 ;  /* 0x0000002100117c82 */ /* 0x000fe20008000000 */
[----:B------:R4:W-:Y:S01]  /*2010*/  UTMALDG.3D.2CTA [UR32], [UR40], desc[UR46] ;  /* 0x00002e20280075b4 */ /* 0x0009e20008211000 */
[----:B------:R-:W-:Y:S01]  /*2020*/  UMOV UR7, 0x30000 ;  /* 0x0003000000077882 */ /* 0x000fe20000000000 */
[----:B------:R-:W-:Y:S01]  /*2030*/  UMOV UR13, UR36 ;  /* 0x00000024000d7c82 */ /* 0x000fe20008000000 */
[----:B------:R-:W-:Y:S01]  /*2040*/  UMOV UR9, UR33 ;  /* 0x0000002100097c82 */ /* 0x000fe20008000000 */
[----:B------:R-:W-:Y:S01]  /*2050*/  UMOV UR10, UR18 ;  /* 0x00000012000a7c82 */ /* 0x000fe20008000000 */
[----:B------:R4:W-:Y:S01]  /*2060*/  UTMALDG.3D.2CTA [UR24], [UR38], desc[UR46] ;  /* 0x00002e18260075b4 */ /* 0x0009e20008211000 */
[----:B------:R4:W-:Y:S01]  /*2070*/  UTMALDG.4D.2CTA [UR16], [UR30], desc[UR46] ;  /* 0x00002e101e0075b4 */ /* 0x0009e20008219000 */
[----:B------:R4:W-:Y:S02]  /*2080*/  UTMALDG.4D.MULTICAST.2CTA [UR8], [UR22], UR7, desc[UR46] ;  /* 0x00002e08160073b4 */ /* 0x0009e40008219807 */
[----:B----4-:R-:W-:Y:S01]  /*2090*/  NOP ;  /* 0x0000000000007918 */ /* 0x010fe20000000000 */
.L_x_33:
[----:B------:R-:W-:Y:S05]  /*20a0*/  BSYNC.RECONVERGENT B0 ;  /* 0x0000000000007941 */ /* 0x000fea0003800200 */
.L_x_32:
[----:B------:R-:W-:Y:S02]  /*20b0*/  UIADD3 UR34, UPT, UPT, UR34, 0x80, URZ ;  /* 0x0000008022227890 */ /* 0x000fe4000fffe0ff */
[----:B------:R-:W-:Y:S02]  /*20c0*/  UIADD3 UR11, UPT, UPT, UR11, 0x2, URZ ;  /* 0x000000020b0b7890 */ /* 0x000fe4000fffe0ff */
[----:B------:R-:W-:Y:S01]  /*20d0*/  UIADD3 UR19, UPT, UPT, UR19, 0x2, URZ ;  /* 0x0000000213137890 */ /* 0x000fe2000fffe0ff */
[----:B------:R-:W-:Y:S01]  /*20e0*/  UMOV UR4, UR15 ;  /* 0x0000000f00047c82 */ /* 0x000fe20008000000 */
[----:B------:R-:W-:Y:S01]  /*20f0*/  UMOV UR14, UR49 ;  /* 0x00000031000e7c82 */ /* 0x000fe20008000000 */
[----:B------:R-:W-:Y:S09]  /*2100*/  BRA.U UP4, `(.L_x_34) ;  /* 0xfffffff904ec7547 */ /* 0x000ff2000b83ffff */
.L_x_26:
[----:B------:R-:W-:Y:S01]  /*2110*/  ULEA UR4, UR15, UR5, 0x3 ;  /* 0x000000050f047291 */ /* 0x000fe2000f8e18ff */
[----:B-1----:R-:W-:Y:S01]  /*2120*/  SHF.L.U32 R0, R12, 0x1f, RZ ;  /* 0x0000001f0c007819 */ /* 0x002fe200000006ff */
[----:B------:R-:W-:Y:S01]  /*2130*/  @!P2 SYNCS.ARRIVE.TRANS64.A1T0 RZ, [UR5+0x138], RZ ;  /* 0x000138ffffffa9a7 */ /* 0x000fe20008100005 */
[----:B------:R-:W-:-:S06]  /*2140*/  UISETP.GT.AND UP0, UPT, UR56, UR54, UPT ;  /* 0x000000363800728c */ /* 0x000fcc000bf04270 */
[----:B--23--:R1:W2:Y:S03]  /*2150*/  SYNCS.PHASECHK.TRANS64.TRYWAIT P1, [UR4+0x80], R0 ;  /* 0x00008000ff0075a7 */ /* 0x00c2a60008021104 */
[----:B------:R-:W-:Y:S05]  /*2160*/  BRA.U !UP0, `(.L_x_35) ;  /* 0x0000000508187547 */ /* 0x000fea000b800000 */
[----:B------:R-:W-:Y:S01]  /*2170*/  UIADD3 UR29, UPT, UPT, UR58, UR14, URZ ;  /* 0x0000000e3a1d7290 */ /* 0x000fe2000fffe0ff */
[----:B------:R-:W-:-:S11]  /*2180*/  UMOV UR6, UR15 ;  /* 0x0000000f00067c82 */ /* 0x000fd60008000000 */
.L_x_43:
[----:B------:R-:W-:Y:S01]  /*2190*/  ULEA UR7, UR6, UR5, 0x3 ;  /* 0x0000000506077291 */ /* 0x000fe2000f8e18ff */
[----:B--2---:R-:W-:Y:S01]  /*21a0*/  @P4 MOV R2, 0x6000 ;  /* 0x0000600000024802 */ /* 0x004fe20000000f00 */
[----:B--23--:R-:W-:Y:S10]  /*21b0*/  @P1 BRA `(.L_x_36) ;  /* 0x00000000000c1947 */ /* 0x00cff40003800000 */
[----:B------:R-:W-:-:S04]  /*21c0*/  SHF.L.U32 R3, R12, 0x1f, RZ ;  /* 0x0000001f0c037819 */ /* 0x000fc800000006ff */
[----:B------:R-:W2:Y:S02]  /*21d0*/  SYNCS.PHASECHK.TRANS64.TRYWAIT P0, [UR7+0x80], R3 ;  /* 0x00008003ff0075a7 */ /* 0x000ea40008001107 */
[----:B--2---:R-:W-:Y:S05]  /*21e0*/  @!P0 BRA `(.L_x_37) ;  /* 0x0000007000988947 */ /* 0x004fea0003800000 */
.L_x_36:
[----:B------:R2:W-:Y:S01]  /*21f0*/  @P4 SYNCS.ARRIVE.TRANS64 RZ, [UR7], R2 ;  /* 0x00000002ffff49a7 */ /* 0x0005e20008000007 */
[----:B------:R-:W-:-:S04]  /*2200*/  ULOP3.LUT UR4, UR43, 0x2, URZ, 0xfc, !UPT ;  /* 0x000000022b047892 */ /* 0x000fc8000f8efcff */
[----:B------:R-:W-:-:S09]  /*2210*/  UISETP.NE.AND UP0, UPT, UR4, 0x2, UPT ;  /* 0x000000020400788c */ /* 0x000fd2000bf05270 */
[----:B------:R-:W-:Y:S05]  /*2220*/  BRA.U UP0, `(.L_x_38) ;  /* 0x0000000100047547 */ /* 0x000fea000b800000 */
[----:B------:R-:W-:Y:S05]  /*2230*/  BPT.TRAP 0x1 ;  /* 0x000000040000795c */ /* 0x000fea0000300000 */
.L_x_38:
[----:B------:R-:W-:Y:S04]  /*2240*/  BSSY.RECONVERGENT B0, `(.L_x_39) ;  /* 0x0000003000007945 */ /* 0x000fe80003800200 */
[----:B------:R-:W-:Y:S05]  /*2250*/  @!P3 BRA `(.L_x_40) ;  /* 0x000000000004b947 */ /* 0x000fea0003800000 */
[----:B------:R-:W-:Y:S05]  /*2260*/  BPT.TRAP 0x1 ;  /* 0x000000040000795c */ /* 0x000fea0000300000 */
.L_x_40:
[----:B------:R-:W-:Y:S05]  /*2270*/  BSYNC.RECONVERGENT B0 ;  /* 0x0000000000007941 */ /* 0x000fea0003800200 */
.L_x_39:
        /* <DEDUP_REMOVED lines=18> */
[----:B------:R-:W-:Y:S02]  /*23a0*/  USHF.L.U32 UR19, UR14, 0x1, URZ ;  /* 0x000000010e137899 */ /* 0x000fe400080006ff */
[----:B------:R-:W-:Y:S02]  /*23b0*/  ULOP3.LUT UR8, UR16, UR37, URZ, 0xfc, !UPT ;  /* 0x0000002510087292 */ /* 0x000fe4000f8efcff */
[----:B------:R-:W-:Y:S02]  /*23c0*/  USHF.L.U32 UR34, UR14, 0x7, URZ ;  /* 0x000000070e227899 */ /* 0x000fe400080006ff */
[----:B------:R-:W-:Y:S02]  /*23d0*/  ULOP3.LUT UR33, UR7, 0xfefffff8, URZ, 0xc0, !UPT ;  /* 0xfefffff807217892 */ /* 0x000fe4000f8ec0ff */
[----:B------:R-:W-:-:S02]  /*23e0*/  UIADD3.X UR31, UPT, UPT, URZ, UR45, URZ, UP3, !UPT ;  /* 0x0000002dff1f7290 */ /* 0x000fc40009ffe4ff */
[----:B------:R-:W-:Y:S02]  /*23f0*/  UIADD3 UR32, UPT, UPT, UR32, 0x6400, URZ ;  /* 0x0000640020207890 */ /* 0x000fe4000fffe0ff */
[----:B------:R-:W-:Y:S02]  /*2400*/  UIADD3.X UR23, UPT, UPT, URZ, UR45, URZ, UP2, !UPT ;  /* 0x0000002dff177290 */ /* 0x000fe400097fe4ff */
[----:B------:R-:W-:Y:S02]  /*2410*/  UIADD3 UR24, UPT, UPT, UR24, 0x26400, URZ ;  /* 0x0002640018187890 */ /* 0x000fe4000fffe0ff */
[----:B------:R-:W-:Y:S02]  /*2420*/  UIADD3.X UR39, UPT, UPT, URZ, UR45, URZ, UP1, !UPT ;  /* 0x0000002dff277290 */ /* 0x000fe40008ffe4ff */
[----:B------:R-:W-:Y:S02]  /*2430*/  UIADD3 UR16, UPT, UPT, UR5, 0x2e400, UR16 ;  /* 0x0002e40005107890 */ /* 0x000fe4000fffe010 */
[----:B------:R-:W-:-:S02]  /*2440*/  UIADD3 UR11, UPT, UPT, UR48, UR19, URZ ;  /* 0x00000013300b7290 */ /* 0x000fc4000fffe0ff */
[----:B------:R-:W-:Y:S02]  /*2450*/  UIADD3 UR8, UPT, UPT, UR5, 0x32400, UR8 ;  /* 0x0003240005087890 */ /* 0x000fe4000fffe008 */
[----:B------:R-:W-:Y:S01]  /*2460*/  UIADD3.X UR41, UPT, UPT, URZ, UR45, URZ, UP0, !UPT ;  /* 0x0000002dff297290 */ /* 0x000fe200087fe4ff */
[----:B------:R-:W-:Y:S01]  /*2470*/  UMOV UR46, 0x0 ;  /* 0x00000000002e7882 */ /* 0x000fe20000000000 */
[----:B------:R-:W-:Y:S01]  /*2480*/  UMOV UR47, 0x10000000 ;  /* 0x10000000002f7882 */ /* 0x000fe20000000000 */
[----:B------:R-:W-:Y:S01]  /*2490*/  UMOV UR28, UR36 ;  /* 0x00000024001c7c82 */ /* 0x000fe20008000000 */
[----:B------:R-:W-:Y:S01]  /*24a0*/  UMOV UR18, URZ ;  /* 0x000000ff00127c82 */ /* 0x000fe20008000000 */
[----:B------:R-:W-:Y:S01]  /*24b0*/  UMOV UR25, UR33 ;  /* 0x0000002100197c82 */ /* 0x000fe20008000000 */
[----:B------:R-:W-:Y:S01]  /*24c0*/  UMOV UR26, UR34 ;  /* 0x00000022001a7c82 */ /* 0x000fe20008000000 */
[----:B------:R-:W-:Y:S01]  /*24d0*/  UMOV UR21, UR36 ;  /* 0x0000002400157c82 */ /* 0x000fe20008000000 */
[----:B------:R4:W-:Y:S01]  /*24e0*/  UTMALDG.3D.2CTA [UR32], [UR30], desc[UR46] ;  /* 0x00002e201e0075b4 */ /* 0x0009e20008211000 */
[----:B------:R-:W-:Y:S01]  /*24f0*/  UMOV UR17, UR33 ;  /* 0x0000002100117c82 */ /* 0x000fe20008000000 */
        /* <DEDUP_REMOVED lines=8> */
.L_x_42:
[----:B------:R-:W-:Y:S05]  /*2580*/  BSYNC.RECONVERGENT B0 ;  /* 0x0000000000007941 */ /* 0x000fea0003800200 */
.L_x_41:
[----:B------:R-:W-:Y:S01]  /*2590*/  UIADD3 UR14, UPT, UPT, UR14, 0x1, URZ ;  /* 0x000000010e0e7890 */ /* 0x000fe2000fffe0ff */
[----:B------:R-:W-:-:S03]  /*25a0*/  UMOV UR6, UR15 ;  /* 0x0000000f00067c82 */ /* 0x000fc60008000000 */
[----:B------:R-:W-:-:S09]  /*25b0*/  UISETP.NE.AND UP0, UPT, UR14, UR29, UPT ;  /* 0x0000001d0e00728c */ /* 0x000fd2000bf05270 */
[----:B------:R-:W-:Y:S05]  /*25c0*/  BRA.U UP0, `(.L_x_43) ;  /* 0xfffffff900f07547 */ /* 0x000fea000b83ffff */
.L_x_35:
[C---:B------:R-:W-:Y:S01]  /*25d0*/  LEA R3, R11.reuse, UR5, 0x3 ;  /* 0x000000050b037c11 */ /* 0x040fe2000f8e18ff */
[----:B------:R-:W-:Y:S01]  /*25e0*/  NOP ;  /* 0x0000000000007918 */ /* 0x000fe20000000000 */
[----:B-1----:R-:W-:Y:S02]  /*25f0*/  SHF.L.U32 R0, R10, 0x1f, RZ ;  /* 0x0000001f0a007819 */ /* 0x002fe400000006ff */
[----:B------:R-:W-:Y:S02]  /*2600*/  LEA R5, R11, UR5, 0x4 ;  /* 0x000000050b057c11 */ /* 0x000fe4000f8e20ff */
[----:B------:R-:W1:Y:S02]  /*2610*/  SYNCS.PHASECHK.TRANS64.TRYWAIT P0, [R3+URZ+0x140], R0 ;  /* 0x00014000030075a7 */ /* 0x000e6400080011ff */
[----:B-1----:R-:W-:Y:S05]  /*2620*/  @!P0 BRA `(.L_x_44) ;  /* 0x0000006c00a08947 */ /* 0x002fea0003800000 */
.L_x_153:
[----:B------:R-:W4:Y:S01]  /*2630*/  LDS.128 R4, [R5+0x1b0] ;  /* 0x0001b00005047984 */ /* 0x000f220000000c00 */
[----:B------:R-:W-:Y:S01]  /*2640*/  UISETP.GE.AND UP0, UPT, UR42, 0x1, UPT ;  /* 0x000000012a00788c */ /* 0x000fe2000bf06270 */
[----:B------:R-:W-:Y:S01]  /*2650*/  @!PT LDS RZ, [RZ] ;  /* 0x00000000fffff984 */ /* 0x000fe20000000800 */
[----:B------:R-:W-:Y:S01]  /*2660*/  @!PT LDS RZ, [RZ] ;  /* 0x00000000fffff984 */ /* 0x000fe20000000800 */
[----:B------:R-:W-:Y:S01]  /*2670*/  @!PT LDS RZ, [RZ] ;  /* 0x00000000fffff984 */ /* 0x000fe20000000800 */
[----:B------:R-:W-:Y:S01]  /*2680*/  @!PT LDS RZ, [RZ] ;  /* 0x00000000fffff984 */ /* 0x000fe20000000800 */
[----:B------:R1:W-:Y:S06]  /*2690*/  MEMBAR.ALL.CTA ;  /* 0x0000000000007992 */ /* 0x0003ec0000008000 */
[----:B-1----:R-:W1:Y:S01]  /*26a0*/  FENCE.VIEW.ASYNC.S ;  /* 0x00000000000073c6 */ /* 0x002e620000000000 */
[----:B----4-:R-:W-:-:S13]  /*26b0*/  LOP3.LUT P0, RZ, R6, 0x1, RZ, 0xc0, !PT ;  /* 0x0000000106ff7812 */ /* 0x010fda000780c0ff */
[----:B-1----:R-:W-:Y:S01]  /*26c0*/  VOTEU.ANY UP1, P0 ;  /* 0x0000000000ff7886 */ /* 0x002fe20000020100 */
[----:B------:R-:W-:-:S13]  /*26d0*/  PLOP3.LUT P0, PT, PT, PT, UP1, 0x80, 0x8 ;  /* 0x000000000008781c */ /* 0x000fda0003f0f018 */
[----:B------:R-:W-:Y:S02]  /*26e0*/  @P0 LOP3.LUT R0, R5, 0xffff, RZ, 0xc0, !PT ;  /* 0x0000ffff05000812 */ /* 0x000fe400078ec0ff */
[----:B--2---:R-:W-:Y:S02]  /*26f0*/  @P0 MOV R2, R4 ;  /* 0x0000000400020202 */ /* 0x004fe40000000f00 */
[----:B------:R-:W-:Y:S01]  /*2700*/  @P0 R2UR UR6, R0 ;  /* 0x00000000000602ca */ /* 0x000fe200000e0000 */
[----:B------:R-:W-:Y:S01]  /*2710*/  VIADD R0, R3, 0x150 ;  /* 0x0000015003007836 */ /* 0x000fe20000000000 */
[----:B------:R-:W-:Y:S02]  /*2720*/  @P0 SHF.R.U32.HI R4, RZ, 0x10, R5 ;  /* 0x00000010ff040819 */ /* 0x000fe40000011605 */
[----:B------:R-:W-:Y:S02]  /*2730*/  @P0 R2UR UR7, R2 ;  /* 0x00000000020702ca */ /* 0x000fe400000e0000 */
[----:B------:R-:W-:-:S02]  /*2740*/  PRMT R0, RZ, 0x654, R0 ;  /* 0x00000654ff007816 */ /* 0x000fc40000000000 */
[----:B------:R-:W-:Y:S02]  /*2750*/  @P0 R2UR UR4, R4 ;  /* 0x00000000040402ca */ /* 0x000fe400000e0000 */
[----:B------:R1:W-:Y:S03]  /*2760*/  SYNCS.ARRIVE.TRANS64.RED.A1T0 RZ, [R0+URZ], RZ ;  /* 0x000000ff00ff79a7 */ /* 0x0003e600081004ff */
[----:B------:R-:W-:-:S04]  /*2770*/  @UP1 UMOV UR50, UR6 ;  /* 0x0000000600321c82 */ /* 0x000fc80008000000 */
[----:B------:R-:W-:-:S04]  /*2780*/  @UP1 UMOV UR51, UR7 ;  /* 0x0000000700331c82 */ /* 0x000fc80008000000 */
[----:B------:R-:W-:Y:S01]  /*2790*/  @UP1 UMOV UR36, UR4 ;  /* 0x0000000400241c82 */ /* 0x000fe20008000000 */
[----:B------:R-:W-:Y:S05]  /*27a0*/  BRA.U !UP0, `(.L_x_45) ;  /* 0x0000000108d47547 */ /* 0x000fea000b800000 */
[----:B------:R-:W2:Y:S01]  /*27b0*/  LDCU.128 UR16, c[0x0][0xf10] ;  /* 0x0001e200ff1077ac */ /* 0x000ea20008000c00 */
[----:B------:R-:W4:Y:S01]  /*27c0*/  LDCU UR22, c[0x0][0xf20] ;  /* 0x0001e400ff1677ac */ /* 0x000f220008000800 */
[----:B------:R-:W3:Y:S01]  /*27d0*/  LDCU UR14, c[0x0][0xf0c] ;  /* 0x0001e180ff0e77ac */ /* 0x000ee20008000800 */
[----:B------:R-:W1:Y:S01]  /*27e0*/  LDCU.64 UR8, c[0x0][0xf28] ;  /* 0x0001e500ff0877ac */ /* 0x000e620008000a00 */
[----:B------:R-:W-:Y:S02]  /*27f0*/  UISETP.NE.AND UP3, UPT, UR42, 0x1, UPT ;  /* 0x000000012a00788c */ /* 0x000fe4000bf65270 */
[----:B--2---:R-:W-:Y:S02]  /*2800*/  UIMAD.WIDE.U32 UR6, UR52, UR19, URZ ;  /* 0x00000013340672a5 */ /* 0x004fe4000f8e00ff */
[----:B------:R-:W-:Y:S02]  /*2810*/  UIMAD.WIDE.U32 UR10, UR53, UR16, URZ ;  /* 0x00000010350a72a5 */ /* 0x000fe4000f8e00ff */
[----:B------:R-:W-:-:S02]  /*2820*/  UISETP.NE.AND UP0, UPT, UR18, 0x1, UPT ;  /* 0x000000011200788c */ /* 0x000fc4000bf05270 */
[----:B------:R-:W-:Y:S01]  /*2830*/  UIMAD.WIDE.U32 UR20, UR50, UR19, URZ ;  /* 0x00000013321472a5 */ /* 0x000fe2000f8e00ff */
[----:B------:R-:W-:Y:S02]  /*2840*/  UMOV UR6, UR7 ;  /* 0x0000000700067c82 */ /* 0x000fe40008000000 */
[----:B------:R-:W-:Y:S01]  /*2850*/  UMOV UR4, UR11 ;  /* 0x0000000b00047c82 */ /* 0x000fe20008000000 */
[----:B----4-:R-:W-:Y:S02]  /*2860*/  USHF.R.U32.HI UR6, URZ, UR22, UR6 ;  /* 0x00000016ff067299 */ /* 0x010fe40008011606 */
[----:B---3--:R-:W-:Y:S02]  /*2870*/  UISETP.NE.AND UP2, UPT, UR14, 0x1, UPT ;  /* 0x000000010e00788c */ /* 0x008fe4000bf45270 */
[----:B------:R-:W-:Y:S02]  /*2880*/  USHF.R.U32.HI UR4, URZ, UR17, UR4 ;  /* 0x00000011ff047299 */ /* 0x000fe40008011604 */
[----:B------:R-:W-:-:S02]  /*2890*/  USEL UR6, UR52, UR6, !UP0 ;  /* 0x0000000634067287 */ /* 0x000fc4000c000000 */
[----:B------:R-:W-:Y:S02]  /*28a0*/  USEL UR7, UR53, UR4, !UP2 ;  /* 0x0000000435077287 */ /* 0x000fe4000d000000 */
[----:B-1----:R-:W-:Y:S01]  /*28b0*/  UIMAD.WIDE.U32 UR10, UR6, UR8, URZ ;  /* 0x00000008060a72a5 */ /* 0x002fe2000f8e00ff */
[----:B------:R-:W-:Y:S01]  /*28c0*/  UMOV UR4, UR21 ;  /* 0x0000001500047c82 */ /* 0x000fe20008000000 */
[----:B------:R-:W-:Y:S02]  /*28d0*/  UIMAD.WIDE.U32 UR12, UR51, UR16, URZ ;  /* 0x00000010330c72a5 */ /* 0x000fe4000f8e00ff */
[----:B------:R-:W-:-:S03]  /*28e0*/  UIMAD.WIDE.U32 UR20, UR7, UR8, URZ ;  /* 0x00000008071472a5 */ /* 0x000fc6000f8e00ff */
[----:B------:R-:W-:Y:S01]  /*28f0*/  UMOV UR10, UR11 ;  /* 0x0000000b000a7c82 */ /* 0x000fe20008000000 */
[----:B------:R-:W-:Y:S02]  /*2900*/  USHF.R.U32.HI UR4, URZ, UR22, UR4 ;  /* 0x00000016ff047299 */ /* 0x000fe40008011604 */
[----:B------:R-:W-:Y:S01]  /*2910*/  @UP3 USHF.R.U32.HI UR6, URZ, UR9, UR10 ;  /* 0x00000009ff063299 */ /* 0x000fe2000801160a */
[----:B------:R-:W-:Y:S01]  /*2920*/  UMOV UR12, UR13 ;  /* 0x0000000d000c7c82 */ /* 0x000fe20008000000 */
[----:B------:R-:W-:Y:S01]  /*2930*/  UMOV UR20, UR21 ;  /* 0x0000001500147c82 */ /* 0x000fe20008000000 */
[----:B------:R-:W-:Y:S02]  /*2940*/  USHF.R.U32.HI UR17, URZ, UR17, UR12 ;  /* 0x00000011ff117299 */ /* 0x000fe4000801160c */
[----:B------:R-:W-:Y:S02]  /*2950*/  USEL UR4, UR50, UR4, !UP0 ;  /* 0x0000000432047287 */ /* 0x000fe4000c000000 */
[----:B------:R-:W-:-:S02]  /*2960*/  @UP3 USHF.R.U32.HI UR7, URZ, UR9, UR20 ;  /* 0x00000009ff073299 */ /* 0x000fc40008011614 */
[----:B------:R-:W-:Y:S02]  /*2970*/  UIMAD UR10, UR42, UR6, URZ ;  /* 0x000000062a0a72a4 */ /* 0x000fe4000f8e02ff */
[----:B------:R-:W-:Y:S02]  /*2980*/  USEL UR6, UR51, UR17, !UP2 ;  /* 0x0000001133067287 */ /* 0x000fe4000d000000 */
[----:B------:R-:W-:Y:S02]  /*2990*/  UIMAD UR12, UR42, UR7, URZ ;  /* 0x000000072a0c72a4 */ /* 0x000fe4000f8e02ff */
[----:B------:R-:W-:Y:S02]  /*29a0*/  UISETP.GE.AND UP0, UPT, UR4, UR10, UPT ;  /* 0x0000000a0400728c */ /* 0x000fe4000bf06270 */
[----:B------:R-:W-:Y:S02]  /*29b0*/  UIMAD.WIDE.U32 UR10, UR4, UR8, URZ ;  /* 0x00000008040a72a5 */ /* 0x000fe4000f8e00ff */
[----:B------:R-:W-:-:S02]  /*29c0*/  UISETP.GE.OR UP0, UPT, UR6, UR12, UP0 ;  /* 0x0000000c0600728c */ /* 0x000fc40008706670 */
        /* <DEDUP_REMOVED lines=19> */
.L_x_45:
[----:B------:R-:W2:Y:S02]  /*2b00*/  LDCU UR4, c[0x0][0xf30] ;  /* 0x0001e600ff0477ac */ /* 0x000ea40008000800 */
[----:B--2---:R-:W-:-:S09]  /*2b10*/  UISETP.NE.AND UP0, UPT, UR4, 0x1, UPT ;  /* 0x000000010400788c */ /* 0x004fd2000bf05270 */
[----:B------:R-:W-:Y:S05]  /*2b20*/  BRA.U UP0, `(.L_x_46) ;  /* 0x0000000100447547 */ /* 0x000fea000b800000 */
[----:B------:R-:W2:Y:S01]  /*2b30*/  LDCU.128 UR16, c[0x0][0xf10] ;  /* 0x0001e200ff1077ac */ /* 0x000ea20008000c00 */
[----:B------:R-:W4:Y:S01]  /*2b40*/  LDCU UR10, c[0x0][0xf0c] ;  /* 0x0001e180ff0a77ac */ /* 0x000f220008000800 */
[----:B------:R-:W1:Y:S01]  /*2b50*/  LDCU UR11, c[0x0][0xf20] ;  /* 0x0001e400ff0b77ac */ /* 0x000e620008000800 */
[----:B--2---:R-:W-:Y:S02]  /*2b60*/  UIMAD.WIDE.U32 UR8, UR51, UR16, URZ ;  /* 0x00000010330872a5 */ /* 0x004fe4000f8e00ff */
[----:B------:R-:W-:Y:S02]  /*2b70*/  UIMAD.WIDE.U32 UR6, UR50, UR19, URZ ;  /* 0x00000013320672a5 */ /* 0x000fe4000f8e00ff */
[----:B----4-:R-:W-:Y:S02]  /*2b80*/  UISETP.NE.AND UP2, UPT, UR10, 0x1, UPT ;  /* 0x000000010a00788c */ /* 0x010fe4000bf45270 */
[----:B------:R-:W-:Y:S01]  /*2b90*/  UISETP.NE.AND UP0, UPT, UR18, 0x1, UPT ;  /* 0x000000011200788c */ /* 0x000fe2000bf05270 */
[----:B------:R-:W-:-:S02]  /*2ba0*/  UMOV UR8, UR9 ;  /* 0x0000000900087c82 */ /* 0x000fc40008000000 */
[----:B------:R-:W-:Y:S01]  /*2bb0*/  UMOV UR4, UR7 ;  /* 0x0000000700047c82 */ /* 0x000fe20008000000 */
[----:B------:R-:W-:Y:S02]  /*2bc0*/  USHF.R.U32.HI UR8, URZ, UR17, UR8 ;  /* 0x00000011ff087299 */ /* 0x000fe40008011608 */
[----:B-1----:R-:W-:Y:S02]  /*2bd0*/  USHF.R.U32.HI UR4, URZ, UR11, UR4 ;  /* 0x0000000bff047299 */ /* 0x002fe40008011604 */
[----:B------:R-:W-:Y:S02]  /*2be0*/  USEL UR6, UR51, UR8, !UP2 ;  /* 0x0000000833067287 */ /* 0x000fe4000d000000 */
[----:B------:R-:W-:-:S04]  /*2bf0*/  USEL UR4, UR50, UR4, !UP0 ;  /* 0x0000000432047287 */ /* 0x000fc8000c000000 */
[----:B------:R-:W-:Y:S02]  /*2c00*/  UIADD3 UR7, UPT, UPT, UR6, -UR4, URZ ;  /* 0x8000000406077290 */ /* 0x000fe4000fffe0ff */
[----:B------:R-:W-:Y:S02]  /*2c10*/  UIADD3 UR4, UPT, UPT, -UR6, UR4, URZ ;  /* 0x0000000406047290 */ /* 0x000fe4000fffe1ff */
[----:B------:R-:W-:Y:S02]  /*2c20*/  UIMAD UR50, UR7, UR18, UR50 ;  /* 0x00000012073272a4 */ /* 0x000fe4000f8e0232 */
[----:B------:R-:W-:-:S12]  /*2c30*/  UIMAD UR51, UR4, UR10, UR51 ;  /* 0x0000000a043372a4 */ /* 0x000fd8000f8e0233 */
.L_x_46:
[----:B------:R-:W-:Y:S01]  /*2c40*/  VIADD R11, R11, 0x1 ;  /* 0x000000010b0b7836 */ /* 0x000fe20000000000 */
[----:B------:R-:W-:Y:S02]  /*2c50*/  R2UR UR6, R87 ;  /* 0x00000000570672ca */ /* 0x000fe400000e0000 */
[----:B------:R-:W-:Y:S02]  /*2c60*/  R2UR UR4, R86 ;  /* 0x00000000560472ca */ /* 0x000fe400000e0000 */
[C---:B------:R-:W-:Y:S02]  /*2c70*/  ISETP.NE.AND P0, PT, R11.reuse, 0x2, PT ;  /* 0x000000020b00780c */ /* 0x040fe40003f05270 */
[----:B------:R-:W-:Y:S02]  /*2c80*/  PLOP3.LUT P2, PT, PT, PT, PT, 0x80, 0x8 ;  /* 0x000000000008781c */ /* 0x000fe40003f4f070 */
[----:B------:R-:W-:Y:S02]  /*2c90*/  SEL R3, RZ, 0x1, P0 ;  /* 0x00000001ff037807 */ /* 0x000fe40000000000 */
[----:B------:R-:W-:-:S02]  /*2ca0*/  SEL R11, R11, RZ, P0 ;  /* 0x000000ff0b0b7207 */ /* 0x000fc40000000000 */
[----:B------:R-:W-:Y:S01]  /*2cb0*/  LOP3.LUT R10, R10, R3, RZ, 0x3c, !PT ;  /* 0x000000030a0a7212 */ /* 0x000fe200078e3cff */
[----:B------:R-:W-:Y:S02]  /*2cc0*/  UIADD3 UR26, UPT, UPT, UR51, UR6, URZ ;  /* 0x00000006331a7290 */ /* 0x000fe4000fffe0ff */
[----:B------:R-:W-:Y:S01]  /*2cd0*/  UIADD3 UR28, UPT, UPT, UR50, UR4, URZ ;  /* 0x00000004321c7290 */ /* 0x000fe2000fffe0ff */
[----:B------:R-:W-:Y:S11]  /*2ce0*/  BRA.U UP1, `(.L_x_47) ;  /* 0xffffffed01587547 */ /* 0x000ff6000b83ffff */
[----:B------:R-:W-:Y:S01]  /*2cf0*/  UIADD3 UR7, UPT, UPT, UR5, 0x80, URZ ;  /* 0x0000008005077890 */ /* 0x000fe2000fffe0ff */
[----:B------:R-:W-:-:S03]  /*2d00*/  SHF.L.U32 R3, R12, 0x1f, RZ ;  /* 0x0000001f0c037819 */ /* 0x000fc600000006ff */
[----:B------:R-:W-:-:S09]  /*2d10*/  ULEA UR4, UR15, UR7, 0x3 ;  /* 0x000000070f047291 */ /* 0x000fd2000f8e18ff */
[----:B------:R-:W2:Y:S02]  /*2d20*/  SYNCS.PHASECHK.TRANS64.TRYWAIT P0, [UR4], R3 ;  /* 0x00000003ff0075a7 */ /* 0x000ea40008001104 */
[----:B--2---:R-:W-:Y:S05]  /*2d30*/  @!P0 BRA `(.L_x_48) ;  /* 0x0000006400f08947 */ /* 0x004fea0003800000 */
.L_x_155:
[----:B------:R-:W-:-:S04]  /*2d40*/  UIADD3 UR4, UPT, UPT, UR15, 0x1, URZ ;  /* 0x000000010f047890 */ /* 0x000fc8000fffe0ff */
[----:B------:R-:W-:-:S04]  /*2d50*/  UISETP.NE.AND UP0, UPT, UR4, 0x10, UPT ;  /* 0x000000100400788c */ /* 0x000fc8000bf05270 */
[----:B------:R-:W-:Y:S02]  /*2d60*/  USEL UR6, URZ, 0x1, UP0 ;  /* 0x00000001ff067887 */ /* 0x000fe40008000000 */
[----:B------:R-:W-:-:S04]  /*2d70*/  USEL UR4, UR4, URZ, UP0 ;  /* 0x000000ff04047287 */ /* 0x000fc80008000000 */
[----:B------:R-:W-:Y:S01]  /*2d80*/  ULEA UR5, UR4, UR7, 0x3 ;  /* 0x0000000704057291 */ /* 0x000fe2000f8e18ff */
[----:B------:R-:W-:-:S04]  /*2d90*/  LOP3.LUT R2, R12, UR6, RZ, 0x3c, !PT ;  /* 0x000000060c027c12 */ /* 0x000fc8000f8e3cff */
[----:B-1----:R-:W-:-:S04]  /*2da0*/  SHF.L.U32 R3, R2, 0x1f, RZ ;  /* 0x0000001f02037819 */ /* 0x002fc800000006ff */
[----:B------:R-:W1:Y:S02]  /*2db0*/  SYNCS.PHASECHK.TRANS64.TRYWAIT P0, [UR5], R3 ;  /* 0x00000003ff0075a7 */ /* 0x000e640008001105 */
[----:B-1----:R-:W-:Y:S05]  /*2dc0*/  @!P0 BRA `(.L_x_49) ;  /* 0x0000006400e48947 */ /* 0x002fea0003800000 */
.L_x_157:
        /* <DEDUP_REMOVED lines=9> */
.L_x_159:
        /* <DEDUP_REMOVED lines=9> */
.L_x_161:
        /* <DEDUP_REMOVED lines=9> */
.L_x_163:
        /* <DEDUP_REMOVED lines=9> */
.L_x_165:
        /* <DEDUP_REMOVED lines=9> */
.L_x_167:
        /* <DEDUP_REMOVED lines=9> */
.L_x_169:
        /* <DEDUP_REMOVED lines=9> */
.L_x_171:
        /* <DEDUP_REMOVED lines=9> */
.L_x_173:
        /* <DEDUP_REMOVED lines=9> */
.L_x_175:
        /* <DEDUP_REMOVED lines=9> */
.L_x_177:
        /* <DEDUP_REMOVED lines=9> */
.L_x_179:
        /* <DEDUP_REMOVED lines=9> */
.L_x_181:
        /* <DEDUP_REMOVED lines=9> */
.L_x_183:
[----:B------:R-:W-:-:S04]  /*3520*/  UIADD3 UR4, UPT, UPT, UR4, 0x1, URZ ;  /* 0x0000000104047890 */ /* 0x000fc8000fffe0ff */
[----:B------:R-:W-:-:S04]  /*3530*/  UISETP.NE.AND UP0, UPT, UR4, 0x10, UPT ;  /* 0x000000100400788c */ /* 0x000fc8000bf05270 */
[----:B------:R-:W-:Y:S02]  /*3540*/  USEL UR5, URZ, 0x1, UP0 ;  /* 0x00000001ff057887 */ /* 0x000fe40008000000 */
[----:B------:R-:W-:-:S04]  /*3550*/  USEL UR4, UR4, URZ, UP0 ;  /* 0x000000ff04047287 */ /* 0x000fc80008000000 */
[----:B------:R-:W-:Y:S01]  /*3560*/  ULEA UR4, UR4, UR7, 0x3 ;  /* 0x0000000704047291 */ /* 0x000fe2000f8e18ff */
[----:B-1----:R-:W-:-:S04]  /*3570*/  LOP3.LUT R3, R2, UR5, RZ, 0x3c, !PT ;  /* 0x0000000502037c12 */ /* 0x002fc8000f8e3cff */
[----:B------:R-:W-:Y:S01]  /*3580*/  SHF.L.U32 R3, R3, 0x1f, RZ ;  /* 0x0000001f03037819 */ /* 0x000fe200000006ff */
[----:B------:R-:W-:-:S07]  /*3590*/  IMAD.U32 R0, RZ, RZ, UR4 ;  /* 0x00000004ff007e24 */ /* 0x000fce000f8e00ff */
.L_x_63:
[----:B-1----:R1:W2:Y:S02]  /*35a0*/  SYNCS.PHASECHK.TRANS64.TRYWAIT P0, [R0+URZ], R3 ;  /* 0x00000003000075a7 */ /* 0x0022a400080011ff */
[----:B--2---:R-:W-:Y:S05]  /*35b0*/  @!P0 NANOSLEEP.SYNCS 0x989680 ;  /* 0x009896800000895d */ /* 0x004fea0003900000 */
[----:B------:R-:W2:Y:S02]  /*35c0*/  @!P0 SYNCS.PHASECHK.TRANS64 P0, [R0+URZ], R3 ;  /* 0x00000003000085a7 */ /* 0x000ea400080010ff */
[----:B--2---:R-:W-:Y:S05]  /*35d0*/  @P0 EXIT ;  /* 0x000000000000094d */ /* 0x004fea0003800000 */
[----:B------:R-:W-:Y:S05]  /*35e0*/  BRA `(.L_x_63) ;  /* 0xfffffffc00ec7947 */ /* 0x000fea000383ffff */
.L_x_23:
[----:B------:R-:W-:-:S04]  /*35f0*/  UISETP.NE.AND UP0, UPT, UR55, URZ, UPT ;  /* 0x000000ff3700728c */ /* 0x000fc8000bf05270 */
[----:B------:R-:W-:-:S09]  /*3600*/  UISETP.NE.OR UP0, UPT, UR18, 0x1, UP0 ;  /* 0x000000011200788c */ /* 0x000fd20008705670 */
[----:B------:R-:W-:Y:S05]  /*3610*/  BRA.U UP0, `(.L_x_64) ;  /* 0x0000000500487547 */ /* 0x000fea000b800000 */
[----:B------:R-:W-:Y:S01]  /*3620*/  ISETP.GE.U32.AND P2, PT, R3, 0x2, PT ;  /* 0x000000020300780c */ /* 0x000fe20003f46070 */
[----:B------:R-:W-:Y:S01]  /*3630*/  IMAD.MOV.U32 R12, RZ, RZ, 0x1 ;  /* 0x00000001ff0c7424 */ /* 0x000fe200078e00ff */
[----:B------:R-:W-:Y:S02]  /*3640*/  CS2R R10, SRZ ;  /* 0x00000000000a7805 */ /* 0x000fe4000001ff00 */
[----:B------:R-:W-:Y:S01]  /*3650*/  CS2R R8, SRZ ;  /* 0x0000000000087805 */ /* 0x000fe2000001ff00 */
[----:B------:R-:W-:Y:S01]  /*3660*/  UMOV UR6, 0x400 ;  /* 0x0000040000067882 */ /* 0x000fe20000000000 */
[----:B------:R-:W-:Y:S01]  /*3670*/  UMOV UR5, URZ ;  /* 0x000000ff00057c82 */ /* 0x000fe20008000000 */
[----:B------:R-:W-:-:S12]  /*3680*/  ULEA UR6, UR55, UR6, 0x18 ;  /* 0x0000000637067291 */ /* 0x000fd8000f8ec0ff */
.L_x_68:
[----:B------:R-:W-:Y:S02]  /*3690*/  LEA R0, R8, UR6, 0x3 ;  /* 0x0000000608007c11 */ /* 0x000fe4000f8e18ff */
[----:B------:R-:W-:-:S03]  /*36a0*/  SHF.L.U32 R5, R9, 0x1f, RZ ;  /* 0x0000001f09057819 */ /* 0x000fc600000006ff */
[----:B------:R-:W-:Y:S01]  /*36b0*/  VIADD R4, R0, 0x190 ;  /* 0x0000019000047836 */ /* 0x000fe20000000000 */
[----:B------:R-:W1:Y:S02]  /*36c0*/  SYNCS.PHASECHK.TRANS64.TRYWAIT P0, [R0+URZ+0x180], R5 ;  /* 0x00018005000075a7 */ /* 0x000e6400080011ff */
[----:B-1----:R-:W-:Y:S05]  /*36d0*/  @!P0 BRA `(.L_x_65) ;  /* 0x0000006000f08947 */ /* 0x002fea0003800000 */
.L_x_184:
[----:B------:R-:W-:Y:S01]  /*36e0*/  ULEA UR4, UR5, UR6, 0x3 ;  /* 0x0000000605047291 */ /* 0x000fe2000f8e18ff */
[----:B------:R-:W-:Y:S01]  /*36f0*/  PRMT R4, RZ, 0x654, R4 ;  /* 0x00000654ff047816 */ /* 0x000fe20000000004 */
[----:B-1----:R-:W-:Y:S01]  /*3700*/  @!P2 IMAD.MOV.U32 R5, RZ, RZ, 0x10 ;  /* 0x00000010ff05a424 */ /* 0x002fe200078e00ff */
[----:B------:R-:W-:Y:S01]  /*3710*/  SHF.L.U32 R7, R12, 0x1f, RZ ;  /* 0x0000001f0c077819 */ /* 0x000fe200000006ff */
[----:B------:R-:W-:Y:S01]  /*3720*/  UIADD3 UR7, UPT, UPT, UR4, 0x140, URZ ;  /* 0x0000014004077890 */ /* 0x000fe2000fffe0ff */
[----:B------:R1:W-:Y:S05]  /*3730*/  SYNCS.ARRIVE.TRANS64.RED.A1T0 RZ, [R4+URZ], RZ ;  /* 0x000000ff04ff79a7 */ /* 0x0003ea00081004ff */
[----:B------:R-:W-:Y:S01]  /*3740*/  IMAD.U32 R0, RZ, RZ, UR7 ;  /* 0x00000007ff007e24 */ /* 0x000fe2000f8e00ff */
[----:B------:R-:W2:Y:S04]  /*3750*/  SYNCS.PHASECHK.TRANS64.TRYWAIT P0, [UR4+0x150], R7 ;  /* 0x00015007ff0075a7 */ /* 0x000ea80008001104 */
[----:B------:R-:W-:Y:S01]  /*3760*/  PRMT R13, R3, 0x654, R0 ;  /* 0x00000654030d7816 */ /* 0x000fe20000000000 */
[----:B-12---:R-:W-:Y:S06]  /*3770*/  @!P0 BRA `(.L_x_66) ;  /* 0x0000006000dc8947 */ /* 0x006fec0003800000 */
.L_x_186:
[----:B------:R-:W-:Y:S01]  /*3780*/  ULEA UR8, UR5, UR6, 0x4 ;  /* 0x0000000605087291 */ /* 0x000fe2000f8e20ff */
[----:B------:R-:W-:Y:S01]  /*3790*/  SEL R2, R13, R2, !P2 ;  /* 0x000000020d027207 */ /* 0x000fe20005000000 */
[----:B------:R-:W-:Y:S01]  /*37a0*/  UIADD3 UR9, UPT, UPT, UR4, 0x140, URZ ;  /* 0x0000014004097890 */ /* 0x000fe2000fffe0ff */
[----:B-1----:R-:W-:Y:S01]  /*37b0*/  LEA R0, R11, UR6, 0x3 ;  /* 0x000000060b007c11 */ /* 0x002fe2000f8e18ff */
[----:B------:R-:W-:Y:S01]  /*37c0*/  UIADD3 UR8, UPT, UPT, UR8, 0x1b0, URZ ;  /* 0x000001b008087890 */ /* 0x000fe2000fffe0ff */
[----:B------:R1:W-:Y:S01]  /*37d0*/  @!P2 SYNCS.ARRIVE.TRANS64.RED RZ, [R2+URZ], R5 ;  /* 0x0000000502ffa9a7 */ /* 0x0003e200080004ff */
[----:B------:R-:W-:Y:S01]  /*37e0*/  UIADD3 UR4, UPT, UPT, UR5, 0x1, URZ ;  /* 0x0000000105047890 */ /* 0x000fe2000fffe0ff */
[----:B------:R-:W-:-:S03]  /*37f0*/  VIADD R8, R8, 0x1 ;  /* 0x0000000108087836 */ /* 0x000fc60000000000 */
[----:B------:R-:W-:Y:S02]  /*3800*/  UISETP.NE.AND UP0, UPT, UR4, 0x2, UPT ;  /* 0x000000020400788c */ /* 0x000fe4000bf05270 */
[----:B------:R-:W-:Y:S01]  /*3810*/  ISETP.NE.AND P0, PT, R8, 0x2, PT ;  /* 0x000000020800780c */ /* 0x000fe20003f05270 */
[----:B------:R-:W-:Y:S06]  /*3820*/  UGETNEXTWORKID.BROADCAST [UR8], [UR9] ;  /* 0x00000000080073ca */ /* 0x000fec0008000100 */
[----:B------:R-:W-:Y:S02]  /*3830*/  USEL UR7, URZ, 0x1, UP0 ;  /* 0x00000001ff077887 */ /* 0x000fe40008000000 */
[----:B------:R-:W-:-:S04]  /*3840*/  USEL UR5, UR4, URZ, UP0 ;  /* 0x000000ff04057287 */ /* 0x000fc80008000000 */
[----:B------:R-:W-:Y:S02]  /*3850*/  LOP3.LUT R12, R12, UR7, RZ, 0x3c, !PT ;  /* 0x000000070c0c7c12 */ /* 0x000fe4000f8e3cff */
[----:B-1----:R-:W-:-:S04]  /*3860*/  SHF.L.U32 R5, R10, 0x1f, RZ ;  /* 0x0000001f0a057819 */ /* 0x002fc800000006ff */
[----:B------:R-:W1:Y:S02]  /*3870*/  SYNCS.PHASECHK.TRANS64.TRYWAIT P1, [R0+URZ+0x140], R5 ;  /* 0x00014005000075a7 */ /* 0x000e6400080211ff */
[----:B-1----:R-:W-:Y:S05]  /*3880*/  @!P1 BRA `(.L_x_67) ;  /* 0x0000006000b09947 */ /* 0x002fea0003800000 */
.L_x_187:
[C---:B------:R-:W-:Y:S01]  /*3890*/  LEA R4, R11.reuse, UR6, 0x4 ;  /* 0x000000060b047c11 */ /* 0x040fe2000f8e20ff */
[----:B-1----:R-:W-:Y:S01]  /*38a0*/  VIADD R0, R0, 0x150 ;  /* 0x0000015000007836 */ /* 0x002fe20000000000 */
[----:B------:R-:W-:Y:S01]  /*38b0*/  SEL R8, R8, RZ, P0 ;  /* 0x000000ff08087207 */ /* 0x000fe20000000000 */
[----:B------:R-:W-:-:S03]  /*38c0*/  VIADD R11, R11, 0x1 ;  /* 0x000000010b0b7836 */ /* 0x000fc60000000000 */
[----:B------:R-:W1:Y:S01]  /*38d0*/  LDS.128 R4, [R4+0x1b0] ;  /* 0x0001b00004047984 */ /* 0x000e620000000c00 */
[----:B------:R-:W-:Y:S02]  /*38e0*/  PRMT R0, RZ, 0x654, R0 ;  /* 0x00000654ff007816 */ /* 0x000fe40000000000 */
[C---:B------:R-:W-:Y:S01]  /*38f0*/  ISETP.NE.AND P1, PT, R11.reuse, 0x2, PT ;  /* 0x000000020b00780c */ /* 0x040fe20003f25270 */
[----:B------:R-:W-:Y:S01]  /*3900*/  @!PT LDS RZ, [RZ] ;  /* 0x00000000fffff984 */ /* 0x000fe20000000800 */
[----:B------:R-:W-:Y:S01]  /*3910*/  @!PT LDS RZ, [RZ] ;  /* 0x00000000fffff984 */ /* 0x000fe20000000800 */
[----:B------:R-:W-:Y:S01]  /*3920*/  @!PT LDS RZ, [RZ] ;  /* 0x00000000fffff984 */ /* 0x000fe20000000800 */
[----:B------:R-:W-:Y:S01]  /*3930*/  @!PT LDS RZ, [RZ] ;  /* 0x00000000fffff984 */ /* 0x000fe20000000800 */
[----:B------:R2:W-:Y:S06]  /*3940*/  MEMBAR.ALL.CTA ;  /* 0x0000000000007992 */ /* 0x0005ec0000008000 */
[----:B--2---:R-:W2:Y:S01]  /*3950*/  FENCE.VIEW.ASYNC.S ;  /* 0x00000000000073c6 */ /* 0x004ea20000000000 */
[----:B------:R-:W-:Y:S01]  /*3960*/  SEL R11, R11, RZ, P1 ;  /* 0x000000ff0b0b7207 */ /* 0x000fe20000800000 */
[----:B--2---:R2:W-:Y:S01]  /*3970*/  SYNCS.ARRIVE.TRANS64.RED.A1T0 RZ, [R0+URZ], RZ ;  /* 0x000000ff00ff79a7 */ /* 0x0045e200081004ff */
[----:B-1----:R-:W-:-:S02]  /*3980*/  LOP3.LUT P3, RZ, R6, 0x1, RZ, 0xc0, !PT ;  /* 0x0000000106ff7812 */ /* 0x002fc4000786c0ff */
[----:B------:R-:W-:-:S04]  /*3990*/  SEL R5, RZ, 0x1, P1 ;  /* 0x00000001ff057807 */ /* 0x000fc80000800000 */
[----:B------:R-:W-:Y:S02]  /*39a0*/  LOP3.LUT R10, R10, R5, RZ, 0x3c, !PT ;  /* 0x000000050a0a7212 */ /* 0x000fe400078e3cff */
[----:B--2---:R-:W-:-:S04]  /*39b0*/  SEL R0, RZ, 0x1, P0 ;  /* 0x00000001ff007807 */ /* 0x004fc80000000000 */
[----:B------:R-:W-:Y:S01]  /*39c0*/  LOP3.LUT R9, R9, R0, RZ, 0x3c, !PT ;  /* 0x0000000009097212 */ /* 0x000fe200078e3cff */
[----:B------:R-:W-:Y:S06]  /*39d0*/  @P3 BRA `(.L_x_68) ;  /* 0xfffffffc002c3947 */ /* 0x000fec000383ffff */
[----:B------:R-:W-:Y:S01]  /*39e0*/  ULEA UR4, UR5, UR6, 0x3 ;  /* 0x0000000605047291 */ /* 0x000fe2000f8e18ff */
[----:B------:R-:W-:-:S08]  /*39f0*/  SHF.L.U32 R3, R12, 0x1f, RZ ;  /* 0x0000001f0c037819 */ /* 0x000fd000000006ff */
[----:B------:R-:W1:Y:S02]  /*3a00*/  SYNCS.PHASECHK.TRANS64 P0, [UR4+0x150], R3 ;  /* 0x00015003ff0075a7 */ /* 0x000e640008001004 */
[----:B-1----:R-:W-:Y:S05]  /*3a10*/  @P0 BRA `(.L_x_69) ;  /* 0x0000000000080947 */ /* 0x002fea0003800000 */
[----:B------:R-:W1:Y:S02]  /*3a20*/  SYNCS.PHASECHK.TRANS64.TRYWAIT P0, [UR4+0x150], R3 ;  /* 0x00015003ff0075a7 */ /* 0x000e640008001104 */
[----:B-1----:R-:W-:Y:S05]  /*3a30*/  @!P0 BRA `(.L_x_70) ;  /* 0x0000006000588947 */ /* 0x002fea0003800000 */
.L_x_69:
[----:B------:R-:W-:-:S04]  /*3a40*/  UIADD3 UR7, UPT, UPT, UR5, 0x1, URZ ;  /* 0x0000000105077890 */ /* 0x000fc8000fffe0ff */
[----:B------:R-:W-:-:S04]  /*3a50*/  UISETP.NE.AND UP0, UPT, UR7, 0x2, UPT ;  /* 0x000000020700788c */ /* 0x000fc8000bf05270 */
[----:B------:R-:W-:Y:S02]  /*3a60*/  USEL UR8, URZ, 0x1, UP0 ;  /* 0x00000001ff087887 */ /* 0x000fe40008000000 */
[----:B------:R-:W-:-:S04]  /*3a70*/  USEL UR7, UR7, URZ, UP0 ;  /* 0x000000ff07077287 */ /* 0x000fc80008000000 */
[----:B------:R-:W-:Y:S01]  /*3a80*/  ULEA UR7, UR7, UR6, 0x3 ;  /* 0x0000000607077291 */ /* 0x000fe2000f8e18ff */
[----:B-1----:R-:W-:-:S04]  /*3a90*/  LOP3.LUT R3, R12, UR8, RZ, 0x3c, !PT ;  /* 0x000000080c037c12 */ /* 0x002fc8000f8e3cff */
[----:B------:R-:W-:-:S04]  /*3aa0*/  SHF.L.U32 R0, R3, 0x1f, RZ ;  /* 0x0000001f03007819 */ /* 0x000fc800000006ff */
[----:B------:R-:W1:Y:S02]  /*3ab0*/  SYNCS.PHASECHK.TRANS64 P0, [UR7+0x150], R0 ;  /* 0x00015000ff0075a7 */ /* 0x000e640008001007 */
[----:B-1----:R-:W-:Y:S05]  /*3ac0*/  @P0 EXIT ;  /* 0x000000000000094d */ /* 0x002fea0003800000 */
[----:B------:R-:W-:Y:S02]  /*3ad0*/  SHF.L.U32 R3, R3, 0x1f, RZ ;  /* 0x0000001f03037819 */ /* 0x000fe400000006ff */
[----:B------:R-:W-:-:S07]  /*3ae0*/  MOV R0, UR7 ;  /* 0x0000000700007c02 */ /* 0x000fce0008000f00 */
.L_x_71:
[----:B-1----:R1:W2:Y:S02]  /*3af0*/  SYNCS.PHASECHK.TRANS64.TRYWAIT P0, [R0+URZ+0x150], R3 ;  /* 0x00015003000075a7 */ /* 0x0022a400080011ff */
[----:B--2---:R-:W-:Y:S05]  /*3b00*/  @!P0 NANOSLEEP.SYNCS 0x989680 ;  /* 0x009896800000895d */ /* 0x004fea0003900000 */
[----:B------:R-:W2:Y:S02]  /*3b10*/  @!P0 SYNCS.PHASECHK.TRANS64 P0, [R0+URZ+0x150], R3 ;  /* 0x00015003000085a7 */ /* 0x000ea400080010ff */
[----:B--2---:R-:W-:Y:S05]  /*3b20*/  @P0 EXIT ;  /* 0x000000000000094d */ /* 0x004fea0003800000 */
[----:B------:R-:W-:Y:S05]  /*3b30*/  BRA `(.L_x_71) ;  /* 0xfffffffc00ec7947 */ /* 0x000fea000383ffff */
.L_x_64:
[----:B------:R-:W-:Y:S05]  /*3b40*/  BRA.U UP5, `(.L_x_72) ;  /* 0x0000001905507547 */ /* 0x000fea000b800000 */
[----:B------:R-:W-:Y:S01]  /*3b50*/  UMOV UR5, 0x40 ;  /* 0x0000004000057882 */ /* 0x000fe20000000000 */
[----:B------:R-:W-:Y:S01]  /*3b60*/  NOP ;  /* 0x0000000000007918 */ /* 0x000fe20000000000 */
[----:B------:R-:W-:Y:S01]  /*3b70*/  ULEA UR5, UR55, UR5, 0x18 ;  /* 0x0000000537057291 */ /* 0x000fe2000f8ec0ff */
[----:B------:R-:W-:Y:S02]  /*3b80*/  UMOV UR6, 0x400 ;  /* 0x0000040000067882 */ /* 0x000fe40000000000 */
[----:B------:R-:W-:-:S06]  /*3b90*/  ULEA UR6, UR55, UR6, 0x18 ;  /* 0x0000000637067291 */ /* 0x000fcc000f8ec0ff */
[----:B------:R-:W1:Y:S02]  /*3ba0*/  LDS.U8 R3, [UR5+0x1c] ;  /* 0x00001c05ff037984 */ /* 0x000e640008000000 */
[----:B-1----:R-:W-:-:S13]  /*3bb0*/  ISETP.NE.AND P0, PT, R3, RZ, PT ;  /* 0x000000ff0300720c */ /* 0x002fda0003f05270 */
[----:B------:R-:W-:Y:S05]  /*3bc0*/  @P0 BRA `(.L_x_73) ;  /* 0x0000000400080947 */ /* 0x000fea0003800000 */
[----:B------:R-:W-:Y:S02]  /*3bd0*/  UISETP.NE.U32.AND UP1, UPT, UR57, 0x1, UPT ;  /* 0x000000013900788c */ /* 0x000fe4000bf25070 */
[----:B------:R-:W-:-:S07]  /*3be0*/  UIADD3 UR7, UPT, UPT, UR5, 0x8, URZ ;  /* 0x0000000805077890 */ /* 0x000fce000fffe0ff */
[----:B------:R-:W-:Y:S05]  /*3bf0*/  BRA.U !UP1, `(.L_x_74) ;  /* 0x00000001099c7547 */ /* 0x000fea000b800000 */
[----:B------:R-:W-:Y:S01]  /*3c00*/  ELECT P0, URZ, PT ;  /* 0x0000000000ff782f */ /* 0x000fe20003800000 */
[----:B------:R-:W-:-:S12]  /*3c10*/  BSSY B0, `(.L_x_74) ;  /* 0x0000025000007945 */ /* 0x000fd80003800000 */
[----:B------:R-:W-:Y:S05]  /*3c20*/  @!P0 BRA `(.L_x_75) ;  /* 0x00000000008c8947 */ /* 0x000fea0003800000 */
[----:B------:R-:W-:-:S05]  /*3c30*/  UMOV UR4, 0x10 ;  /* 0x0000001000047882 */ /* 0x000fca0000000000 */
[----:B------:R-:W-:Y:S04]  /*3c40*/  DEPBAR.LE SB1, 0x36 ;  /* 0x00009d800000791a */ /* 0x000fe80000000000 */
[----:B------:R-:W1:Y:S02]  /*3c50*/  UTCATOMSWS.2CTA.FIND_AND_SET.ALIGN UP0, UR4, UR4 ;  /* 0x00000004000475e3 */ /* 0x000e640008200800 */
[----:B-1----:R-:W-:Y:S01]  /*3c60*/  MOV R10, UR4 ;  /* 0x00000004000a7c02 */ /* 0x002fe20008000f00 */
[----:B------:R-:W-:Y:S06]  /*3c70*/  BRA.U UP0, `(.L_x_76) ;  /* 0x0000000100187547 */ /* 0x000fec000b800000 */
.L_x_77:
[----:B------:R-:W-:Y:S05]  /*3c80*/  NANOSLEEP 0x64 ;  /* 0x000000640000795d */ /* 0x000fea0003800000 */
[----:B------:R-:W-:-:S05]  /*3c90*/  UMOV UR4, 0x10 ;  /* 0x0000001000047882 */ /* 0x000fca0000000000 */
[----:B------:R-:W-:Y:S04]  /*3ca0*/  DEPBAR.LE SB1, 0x36 ;  /* 0x00009d800000791a */ /* 0x000fe80000000000 */
[----:B------:R-:W1:Y:S02]  /*3cb0*/  UTCATOMSWS.2CTA.FIND_AND_SET.ALIGN UP0, UR4, UR4 ;  /* 0x00000004000475e3 */ /* 0x000e640008200800 */
[----:B-1----:R-:W-:Y:S01]  /*3cc0*/  MOV R10, UR4 ;  /* 0x00000004000a7c02 */ /* 0x002fe20008000f00 */
[----:B------:R-:W-:Y:S05]  /*3cd0*/  BRA.U !UP0, `(.L_x_77) ;  /* 0xfffffffd08e87547 */ /* 0x000fea000b83ffff */
.L_x_76:
[----:B------:R-:W1:Y:S01]  /*3ce0*/  LDS R6, [UR5+0x10] ;  /* 0x00001005ff067984 */ /* 0x000e620008000800 */
[----:B------:R-:W-:Y:S01]  /*3cf0*/  IMAD.U32 R3, RZ, RZ, UR6 ;  /* 0x00000006ff037e24 */ /* 0x000fe2000f8e00ff */
[----:B------:R-:W-:-:S03]  /*3d00*/  MOV R4, UR56 ;  /* 0x0000003800047c02 */ /* 0x000fc60008000f00 */
[----:B------:R-:W-:Y:S01]  /*3d10*/  VIADD R3, R3, 0x1d0 ;  /* 0x000001d003037836 */ /* 0x000fe20000000000 */
[----:B-1----:R-:W-:-:S04]  /*3d20*/  SHF.L.U32 R6, R6, 0x1f, RZ ;  /* 0x0000001f06067819 */ /* 0x002fc800000006ff */
[----:B------:R-:W1:Y:S02]  /*3d30*/  SYNCS.PHASECHK.TRANS64.TRYWAIT P0, [UR5+0x8], R6 ;  /* 0x00000806ff0075a7 */ /* 0x000e640008001105 */
[----:B-1----:R-:W-:Y:S05]  /*3d40*/  @P0 BRA `(.L_x_78) ;  /* 0x0000000000080947 */ /* 0x002fea0003800000 */
[----:B------:R-:W1:Y:S02]  /*3d50*/  SYNCS.PHASECHK.TRANS64.TRYWAIT P0, [UR5+0x8], R6 ;  /* 0x00000806ff0075a7 */ /* 0x000e640008001105 */
[----:B-1----:R-:W-:Y:S05]  /*3d60*/  @!P0 BRA `(.L_x_79) ;  /* 0x0000005c00a48947 */ /* 0x002fea0003800000 */
.L_x_78:
[----:B------:R-:W-:Y:S01]  /*3d70*/  PRMT R4, R4, 0x654, R3 ;  /* 0x0000065404047816 */ /* 0x000fe20000000003 */
[----:B------:R-:W-:Y:S01]  /*3d80*/  HFMA2 R3, -RZ, RZ, 0, 5.9604644775390625e-08 ;  /* 0x00000001ff037431 */ /* 0x000fe200000001ff */
[----:B------:R-:W-:Y:S01]  /*3d90*/  UPRMT UR4, UR56, 0x654, UR7 ;  /* 0x0000065438047896 */ /* 0x000fe20008000007 */
[----:B------:R-:W-:Y:S02]  /*3da0*/  IMAD.MOV.U32 R7, RZ, RZ, 0xffff ;  /* 0x0000ffffff077424 */ /* 0x000fe400078e00ff */
[----:B-1----:R-:W-:Y:S02]  /*3db0*/  IMAD.MOV.U32 R6, RZ, RZ, 0x4 ;  /* 0x00000004ff067424 */ /* 0x002fe400078e00ff */
[----:B------:R-:W-:Y:S01]  /*3dc0*/  IMAD.SHL.U32 R9, R10, 0x20, RZ ;  /* 0x000000200a097824 */ /* 0x000fe200078e00ff */
[----:B------:R-:W-:Y:S02]  /*3dd0*/  MOV R5, UR4 ;  /* 0x0000000400057c02 */ /* 0x000fe40008000f00 */
[-C--:B------:R-:W-:Y:S01]  /*3de0*/  SHF.L.U32 R8, R7, R10.reuse, RZ ;  /* 0x0000000a07087219 */ /* 0x080fe200000006ff */
[----:B------:R1:W-:Y:S01]  /*3df0*/  SYNCS.ARRIVE.TRANS64.RED RZ, [UR4], R6 ;  /* 0x00000006ffff79a7 */ /* 0x0003e20008000404 */
[----:B------:R-:W-:Y:S01]  /*3e00*/  SHF.L.U32 R7, R3, R10, RZ ;  /* 0x0000000a03077219 */ /* 0x000fe200000006ff */
[----:B------:R1:W-:Y:S04]  /*3e10*/  STS [UR6+0x1d0], R9 ;  /* 0x0001d009ff007988 */ /* 0x0003e80008000806 */
[----:B------:R1:W-:Y:S04]  /*3e20*/  STAS [R4.64], R10 ;  /* 0x0000000a04007dbd */ /* 0x0003e8000c0008ff */
[----:B------:R1:W-:Y:S04]  /*3e30*/  ATOMS.OR RZ, [UR5+0x14], R8 ;  /* 0x00001408ffff798c */ /* 0x0003e8000b000005 */
[----:B------:R1:W-:Y:S04]  /*3e40*/  ATOMS.OR RZ, [UR5+0x18], R7 ;  /* 0x00001807ffff798c */ /* 0x0003e8000b000005 */
[----:B------:R1:W-:Y:S02]  /*3e50*/  ATOMS.XOR RZ, [UR5+0x10], R3 ;  /* 0x00001003ffff798c */ /* 0x0003e4000b800005 */
.L_x_75:
[----:B------:R-:W-:Y:S05]  /*3e60*/  BSYNC B0 ;  /* 0x0000000000007941 */ /* 0x000fea0003800000 */
.L_x_74:
[----:B------:R-:W-:Y:S05]  /*3e70*/  BRA.U UP1, `(.L_x_80) ;  /* 0x00000001016c7547 */ /* 0x000fea000b800000 */
[----:B------:R-:W-:-:S03]  /*3e80*/  UMOV UR4, 0xffffffff ;  /* 0xffffffff00047882 */ /* 0x000fc60000000000 */
[----:B------:R-:W-:Y:S05]  /*3e90*/  BRA.DIV UR4, `(.L_x_81) ;  /* 0x0000005e04707947 */ /* 0x000fea000b800000 */
[----:B------:R-:W-:-:S13]  /*3ea0*/  ELECT P0, URZ, PT ;  /* 0x0000000000ff782f */ /* 0x000fda0003800000 */
.L_x_191:
[----:B------:R-:W-:Y:S05]  /*3eb0*/  @!P0 BRA `(.L_x_80) ;  /* 0x00000000005c8947 */ /* 0x000fea0003800000 */
[----:B-1----:R-:W1:Y:S02]  /*3ec0*/  LDS R4, [UR5+0x10] ;  /* 0x00001005ff047984 */ /* 0x002e640008000800 */
[----:B-1----:R-:W-:-:S04]  /*3ed0*/  SHF.L.U32 R4, R4, 0x1f, RZ ;  /* 0x0000001f04047819 */ /* 0x002fc800000006ff */
[----:B------:R-:W1:Y:S02]  /*3ee0*/  SYNCS.PHASECHK.TRANS64.TRYWAIT P0, [UR5+0x8], R4 ;  /* 0x00000804ff0075a7 */ /* 0x000e640008001105 */
[----:B-1----:R-:W-:Y:S05]  /*3ef0*/  @P0 BRA `(.L_x_82) ;  /* 0x0000000000080947 */ /* 0x002fea0003800000 */
[----:B------:R-:W1:Y:S02]  /*3f00*/  SYNCS.PHASECHK.TRANS64.TRYWAIT P0, [UR5+0x8], R4 ;  /* 0x00000804ff0075a7 */ /* 0x000e640008001105 */
[----:B-1----:R-:W-:Y:S05]  /*3f10*/  @!P0 BRA `(.L_x_83) ;  /* 0x0000005c00748947 */ /* 0x002fea0003800000 */
.L_x_82:
[----:B------:R-:W2:Y:S01]  /*3f20*/  LDS R6, [UR6+0x1d0] ;  /* 0x0001d006ff067984 */ /* 0x000ea20008000800 */
[----:B-1----:R-:W-:Y:S02]  /*3f30*/  HFMA2 R3, -RZ, RZ, 0, 5.9604644775390625e-08 ;  /* 0x00000001ff037431 */ /* 0x002fe400000001ff */
[----:B------:R-:W-:Y:S01]  /*3f40*/  IMAD.MOV.U32 R4, RZ, RZ, 0xffff ;  /* 0x0000ffffff047424 */ /* 0x000fe200078e00ff */
[----:B------:R-:W-:Y:S01]  /*3f50*/  UPRMT UR4, UR56, 0x654, UR7 ;  /* 0x0000065438047896 */ /* 0x000fe20008000007 */
[----:B--2---:R-:W-:-:S03]  /*3f60*/  IMAD.SHL.U32 R5, R6, 0x20, RZ ;  /* 0x0000002006057824 */ /* 0x004fc600078e00ff */
[-C--:B------:R-:W-:Y:S02]  /*3f70*/  SHF.L.U32 R4, R4, R6.reuse, RZ ;  /* 0x0000000604047219 */ /* 0x080fe400000006ff */
[----:B------:R-:W-:Y:S01]  /*3f80*/  SHF.L.U32 R6, R3, R6, RZ ;  /* 0x0000000603067219 */ /* 0x000fe200000006ff */
[----:B------:R2:W-:Y:S04]  /*3f90*/  STS [UR6+0x1d0], R5 ;  /* 0x0001d005ff007988 */ /* 0x0005e80008000806 */
[----:B------:R2:W-:Y:S04]  /*3fa0*/  ATOMS.OR RZ, [UR5+0x14], R4 ;  /* 0x00001404ffff798c */ /* 0x0005e8000b000005 */
[----:B------:R2:W-:Y:S01]  /*3fb0*/  ATOMS.OR RZ, [UR5+0x18], R6 ;  /* 0x00001806ffff798c */ /* 0x0005e2000b000005 */
[----:B------:R-:W-:Y:S03]  /*3fc0*/  SYNCS.ARRIVE.TRANS64.RED.A1T0 RZ, [UR4], RZ ;  /* 0x000000ffffff79a7 */ /* 0x000fe60008100404 */
[----:B------:R2:W-:Y:S01]  /*3fd0*/  ATOMS.XOR RZ, [UR5+0x10], R3 ;  /* 0x00001003ffff798c */ /* 0x0005e2000b800005 */
[----:B------:R-:W-:Y:S05]  /*3fe0*/  BRA `(.L_x_80) ;  /* 0x0000000000107947 */ /* 0x000fea0003800000 */
.L_x_73:
[----:B------:R-:W-:Y:S02]  /*3ff0*/  MOV R3, 0xffffffff ;  /* 0xffffffff00037802 */ /* 0x000fe40000000f00 */
[----:B------:R-:W-:-:S03]  /*4000*/  MOV R4, 0x4030 ;  /* 0x0000403000047802 */ /* 0x000fc60000000f00 */
[----:B------:R1:W-:Y:S04]  /*4010*/  STS [UR6+0x1d0], R3 ;  /* 0x0001d003ff007988 */ /* 0x0003e80008000806 */
[----:B-1---5:R-:W-:Y:S05]  /*4020*/  CALL.REL.NOINC `($__internal_1_$__cuda_sm10x_tcgen05_guardrail_trap_phase_invalid_during_alloc) ;  /* 0x0000006000a47944 */ /* 0x022fea0003c00000 */
.L_x_80:
[----:B------:R-:W-:Y:S05]  /*4030*/  WARPSYNC.ALL ;  /* 0x0000000000007948 */ /* 0x000fea0003800000 */
[----:B------:R-:W3:Y:S01]  /*4040*/  S2UR UR26, SR_CgaCtaId ;  /* 0x00000000001a79c3 */ /* 0x000ee20000008800 */
[----:B------:R-:W-:Y:S01]  /*4050*/  UMOV UR4, 0x400 ;  /* 0x0000040000047882 */ /* 0x000fe20000000000 */
[----:B------:R-:W-:-:S06]  /*4060*/  NOP ;  /* 0x0000000000007918 */ /* 0x000fcc0000000000 */
[----:B------:R-:W-:Y:S06]  /*4070*/  BAR.ARV 0x6, 0xa0 ;  /* 0x0182800000007b1d */ /* 0x000fec0000002000 */
[----:B------:R-:W4:Y:S01]  /*4080*/  LDCU UR11, c[0x0][0x38c] ;  /* 0x00007180ff0b77ac */ /* 0x000f220008000800 */
[----:B------:R-:W-:Y:S01]  /*4090*/  LOP3.LUT R2, R2, 0xffff, RZ, 0xc0, !PT ;  /* 0x0000ffff02027812 */ /* 0x000fe200078ec0ff */
[----:B-1----:R-:W-:Y:S01]  /*40a0*/  IMAD.MOV.U32 R10, RZ, RZ, 0x1 ;  /* 0x00000001ff0a7424 */ /* 0x002fe200078e00ff */
[----:B------:R-:W-:Y:S02]  /*40b0*/  LOP3.LUT R0, R0, 0xffff, RZ, 0xc0, !PT ;  /* 0x0000ffff00007812 */ /* 0x000fe400078ec0ff */
[----:B------:R-:W-:-:S02]  /*40c0*/  CS2R R8, SRZ ;  /* 0x0000000000087805 */ /* 0x000fc4000001ff00 */
[----:B------:R-:W-:Y:S01]  /*40d0*/  R2UR UR33, R2 ;  /* 0x00000000022172ca */ /* 0x000fe200000e0000 */
[----:B------:R-:W1:Y:S01]  /*40e0*/  LDCU UR48, c[0x0][0x370] ;  /* 0x00006e00ff3077ac */ /* 0x000e620008000800 */
[----:B------:R-:W-:Y:S01]  /*40f0*/  R2UR UR50, R0 ;  /* 0x00000000003272ca */ /* 0x000fe200000e0000 */
[----:B---3--:R-:W-:Y:S01]  /*4100*/  ULEA UR26, UR26, UR4, 0x18 ;  /* 0x000000041a1a7291 */ /* 0x008fe2000f8ec0ff */
[----:B------:R-:W-:Y:S01]  /*4110*/  UMOV UR46, URZ ;  /* 0x000000ff002e7c82 */ /* 0x000fe20008000000 */
[----:B------:R-:W-:Y:S02]  /*4120*/  UISETP.GE.AND UP5, UPT, UR42, 0x1, UPT ;  /* 0x000000012a00788c */ /* 0x000fe4000bfa6270 */
[----:B------:R-:W-:Y:S02]  /*4130*/  UIADD3 UR5, UPT, UPT, UR26, 0x26400, URZ ;  /* 0x000264001a057890 */ /* 0x000fe4000fffe0ff */
[----:B------:R-:W-:-:S03]  /*4140*/  UIADD3 UR7, UPT, UPT, UR26, 0x32400, URZ ;  /* 0x000324001a077890 */ /* 0x000fc6000fffe0ff */
[----:B--2---:R-:W2:Y:S01]  /*4150*/  LDS R3, [UR26+0x1d0] ;  /* 0x0001d01aff037984 */ /* 0x004ea20008000800 */
[----:B----4-:R-:W-:Y:S02]  /*4160*/  UIADD3 UR11, UPT, UPT, UR11, 0x7f, URZ ;  /* 0x0000007f0b0b7890 */ /* 0x010fe4000fffe0ff */
[----:B------:R-:W-:Y:S02]  /*4170*/  UIADD3 UR6, UPT, UPT, UR26, 0x6400, URZ ;  /* 0x000064001a067890 */ /* 0x000fe4000fffe0ff */
[----:B------:R-:W-:Y:S02]  /*4180*/  UIADD3 UR4, UPT, UPT, UR26, 0x2e400, URZ ;  /* 0x0002e4001a047890 */ /* 0x000fe4000fffe0ff */
[----:B------:R-:W-:Y:S02]  /*4190*/  USHF.R.U32.HI UR8, URZ, 0x4, UR5 ;  /* 0x00000004ff087899 */ /* 0x000fe40008011605 */
[----:B------:R-:W-:Y:S02]  /*41a0*/  USHF.R.S32.HI UR9, URZ, 0x1f, UR11 ;  /* 0x0000001fff097899 */ /* 0x000fe4000801140b */
[----:B------:R-:W-:-:S02]  /*41b0*/  USHF.R.U32.HI UR5, URZ, 0x4, UR7 ;  /* 0x00000004ff057899 */ /* 0x000fc40008011607 */
[----:B------:R-:W-:Y:S02]  /*41c0*/  USHF.R.U32.HI UR10, URZ, 0x4, UR6 ;  /* 0x00000004ff0a7899 */ /* 0x000fe40008011606 */
[----:B------:R-:W-:Y:S02]  /*41d0*/  USHF.R.U32.HI UR6, URZ, 0x4, UR4 ;  /* 0x00000004ff067899 */ /* 0x000fe40008011604 */
[----:B------:R-:W-:Y:S02]  /*41e0*/  ULEA.HI UR4, UR9, UR11, URZ, 0x7 ;  /* 0x0000000b09047291 */ /* 0x000fe4000f8f38ff */
[----:B------:R-:W-:Y:S02]  /*41f0*/  ULOP3.LUT UR5, UR5, 0x3fff, URZ, 0xc0, !UPT ;  /* 0x00003fff05057892 */ /* 0x000fe4000f8ec0ff */
[----:B------:R-:W-:Y:S02]  /*4200*/  USHF.R.S32.HI UR49, URZ, 0x7, UR4 ;  /* 0x00000007ff317899 */ /* 0x000fe40008011404 */
[----:B------:R-:W-:-:S02]  /*4210*/  ULOP3.LUT UR41, UR5, 0x10000, URZ, 0xfc, !UPT ;  /* 0x0001000005297892 */ /* 0x000fc4000f8efcff */
[----:B------:R-:W-:Y:S02]  /*4220*/  ULOP3.LUT UR10, UR10, 0x3fff, URZ, 0xc0, !UPT ;  /* 0x00003fff0a0a7892 */ /* 0x000fe4000f8ec0ff */
[----:B------:R-:W-:Y:S02]  /*4230*/  ULOP3.LUT UR8, UR8, 0x3fff, URZ, 0xc0, !UPT ;  /* 0x00003fff08087892 */ /* 0x000fe4000f8ec0ff */
[----:B------:R-:W-:Y:S02]  /*4240*/  ULOP3.LUT UR6, UR6, 0x3fff, URZ, 0xc0, !UPT ;  /* 0x00003fff06067892 */ /* 0x000fe4000f8ec0ff */
[----:B------:R-:W-:Y:S02]  /*4250*/  UISETP.LT.AND UP0, UPT, UR49, 0x1, UPT ;  /* 0x000000013100788c */ /* 0x000fe4000bf01270 */
[----:B------:R-:W-:Y:S01]  /*4260*/  UISETP.NE.AND UP4, UPT, UR42, 0x1, UPT ;  /* 0x000000012a00788c */ /* 0x000fe2000bf85270 */
[----:B------:R-:W3:Y:S01]  /*4270*/  LDCU UR47, c[0x0][0x374] ;  /* 0x00006e80ff2f77ac */ /* 0x000ee20008000800 */
[----:B------:R-:W-:Y:S01]  /*4280*/  ULOP3.LUT UR38, UR10, 0x10000, URZ, 0xfc, !UPT ;  /* 0x000100000a267892 */ /* 0x000fe2000f8efcff */
[----:B--2---:R-:W-:Y:S01]  /*4290*/  R2UR UR20, R3 ;  /* 0x00000000031472ca */ /* 0x004fe200000e0000 */
[----:B------:R-:W-:Y:S01]  /*42a0*/  IMAD.MOV.U32 R3, RZ, RZ, RZ ;  /* 0x000000ffff037224 */ /* 0x000fe200078e00ff */
[----:B------:R-:W-:-:S02]  /*42b0*/  ULOP3.LUT UR39, UR8, 0x10000, URZ, 0xfc, !UPT ;  /* 0x0001000008277892 */ /* 0x000fc4000f8efcff */
[----:B------:R-:W-:Y:S02]  /*42c0*/  ULOP3.LUT UR40, UR6, 0x10000, URZ, 0xfc, !UPT ;  /* 0x0001000006287892 */ /* 0x000fe4000f8efcff */
[----:B------:R-:W-:Y:S02]  /*42d0*/  USEL UR53, UR49, 0x1, !UP0 ;  /* 0x0000000131357887 */ /* 0x000fe4000c000000 */
[----:B------:R-:W-:Y:S01]  /*42e0*/  UISETP.NE.AND UP3, UPT, UR57, URZ, UPT ;  /* 0x000000ff3900728c */ /* 0x000fe2000bf65270 */
[----:B------:R-:W-:Y:S01]  /*42f0*/  UMOV UR22, URZ ;  /* 0x000000ff00167c82 */ /* 0x000fe20008000000 */
[----:B------:R-:W-:-:S03]  /*4300*/  UMOV UR21, URZ ;  /* 0x000000ff00157c82 */ /* 0x000fc60008000000 */
[----:B------:R-:W-:Y:S02]  /*4310*/  UIADD3 UR34, UPT, UPT, UR20, 0x80, URZ ;  /* 0x0000008014227890 */ /* 0x000fe4000fffe0ff */
[----:B------:R-:W-:Y:S02]  /*4320*/  UIADD3 UR36, UPT, UPT, UR20, 0x84, URZ ;  /* 0x0000008414247890 */ /* 0x000fe4000fffe0ff */
[----:B------:R-:W-:Y:S02]  /*4330*/  USHF.R.U32.HI UR4, URZ, 0x11, UR34 ;  /* 0x00000011ff047899 */ /* 0x000fe40008011622 */
[----:B------:R-:W-:Y:S02]  /*4340*/  USHF.R.U32.HI UR5, URZ, 0x11, UR36 ;  /* 0x00000011ff057899 */ /* 0x000fe40008011624 */
[----:B------:R-:W-:Y:S02]  /*4350*/  ULOP3.LUT UR4, UR4, 0x6000, URZ, 0xc0, !UPT ;  /* 0x0000600004047892 */ /* 0x000fe4000f8ec0ff */
[----:B------:R-:W-:-:S02]  /*4360*/  ULOP3.LUT UR5, UR5, 0x6000, URZ, 0xc0, !UPT ;  /* 0x0000600005057892 */ /* 0x000fc4000f8ec0ff */
[----:B------:R-:W-:Y:S02]  /*4370*/  UIADD3 UR54, UPT, UPT, UR20, 0x88, URZ ;  /* 0x0000008814367890 */ /* 0x000fe4000fffe0ff */
[----:B------:R-:W-:Y:S02]  /*4380*/  ULOP3.LUT UR52, UR4, 0x1010, URZ, 0xfc, !UPT ;  /* 0x0000101004347892 */ /* 0x000fe4000f8efcff */
[----:B-1-3--:R-:W-:-:S12]  /*4390*/  ULOP3.LUT UR51, UR5, 0x1010, URZ, 0xfc, !UPT ;  /* 0x0000101005337892 */ /* 0x00afd8000f8efcff */
.L_x_93:
[C---:B------:R-:W-:Y:S02]  /*43a0*/  LEA R2, R9.reuse, UR26, 0x3 ;  /* 0x0000001a09027c11 */ /* 0x040fe4000f8e18ff */
[----:B------:R-:W-:Y:S02]  /*43b0*/  SHF.L.U32 R5, R8, 0x1f, RZ ;  /* 0x0000001f08057819 */ /* 0x000fe400000006ff */
[----:B------:R-:W-:Y:S02]  /*43c0*/  LEA R6, R9, UR26, 0x4 ;  /* 0x0000001a09067c11 */ /* 0x000fe4000f8e20ff */
[----:B------:R-:W1:Y:S02]  /*43d0*/  SYNCS.PHASECHK.TRANS64.TRYWAIT P0, [R2+URZ+0x140], R5 ;  /* 0x00014005020075a7 */ /* 0x000e6400080011ff */
[----:B-1-3--:R-:W-:Y:S05]  /*43e0*/  @!P0 BRA `(.L_x_84) ;  /* 0x0000005800588947 */ /* 0x00afea0003800000 */
.L_x_192:
[----:B-1----:R-:W1:Y:S01]  /*43f0*/  LDS.128 R4, [R6+0x1b0] ;  /* 0x0001b00006047984 */ /* 0x002e620000000c00 */
[----:B------:R-:W-:Y:S01]  /*4400*/  @!PT LDS RZ, [RZ] ;  /* 0x00000000fffff984 */ /* 0x000fe20000000800 */
[----:B------:R-:W-:Y:S01]  /*4410*/  @!PT LDS RZ, [RZ] ;  /* 0x00000000fffff984 */ /* 0x000fe20000000800 */
[----:B------:R-:W-:Y:S01]  /*4420*/  @!PT LDS RZ, [RZ] ;  /* 0x00000000fffff984 */ /* 0x000fe20000000800 */
[----:B------:R-:W-:Y:S01]  /*4430*/  @!PT LDS RZ, [RZ] ;  /* 0x00000000fffff984 */ /* 0x000fe20000000800 */
[----:B------:R2:W-:Y:S06]  /*4440*/  MEMBAR.ALL.CTA ;  /* 0x0000000000007992 */ /* 0x0005ec0000008000 */
[----:B--2---:R-:W2:Y:S01]  /*4450*/  FENCE.VIEW.ASYNC.S ;  /* 0x00000000000073c6 */ /* 0x004ea20000000000 */
[----:B-1----:R-:W-:-:S13]  /*4460*/  LOP3.LUT P0, RZ, R6, 0x1, RZ, 0xc0, !PT ;  /* 0x0000000106ff7812 */ /* 0x002fda000780c0ff */
[----:B--2---:R-:W-:Y:S01]  /*4470*/  VOTEU.ANY UP2, P0 ;  /* 0x0000000000ff7886 */ /* 0x004fe20000040100 */
[----:B------:R-:W-:-:S13]  /*4480*/  PLOP3.LUT P0, PT, PT, PT, UP2, 0x80, 0x8 ;  /* 0x000000000008781c */ /* 0x000fda0003f0f028 */
[----:B------:R-:W-:Y:S02]  /*4490*/  @P0 MOV R0, R4 ;  /* 0x0000000400000202 */ /* 0x000fe40000000f00 */
[----:B------:R-:W-:Y:S02]  /*44a0*/  @P0 LOP3.LUT R4, R5, 0xffff, RZ, 0xc0, !PT ;  /* 0x0000ffff05040812 */ /* 0x000fe400078ec0ff */
[----:B------:R-:W-:Y:S01]  /*44b0*/  @P0 R2UR UR5, R0 ;  /* 0x00000000000502ca */ /* 0x000fe200000e0000 */
[----:B------:R-:W-:Y:S01]  /*44c0*/  VIADD R0, R2, 0x150 ;  /* 0x0000015002007836 */ /* 0x000fe20000000000 */
[----:B------:R-:W-:-:S04]  /*44d0*/  @P0 R2UR UR4, R4 ;  /* 0x00000000040402ca */ /* 0x000fc800000e0000 */
[----:B------:R-:W-:-:S04]  /*44e0*/  PRMT R0, RZ, 0x654, R0 ;  /* 0x00000654ff007816 */ /* 0x000fc80000000000 */
[----:B------:R1:W-:Y:S03]  /*44f0*/  SYNCS.ARRIVE.TRANS64.RED.A1T0 RZ, [R0+URZ], RZ ;  /* 0x000000ff00ff79a7 */ /* 0x0003e600081004ff */
[----:B------:R-:W-:Y:S02]  /*4500*/  @UP2 UMOV UR45, UR5 ;  /* 0x00000005002d2c82 */ /* 0x000fe40008000000 */
[----:B------:R-:W-:Y:S01]  /*4510*/  @UP2 UMOV UR43, UR4 ;  /* 0x00000004002b2c82 */ /* 0x000fe20008000000 */
[----:B------:R-:W-:Y:S05]  /*4520*/  BRA.U !UP5, `(.L_x_85) ;  /* 0x000000010dd07547 */ /* 0x000fea000b800000 */
[----:B------:R-:W2:Y:S01]  /*4530*/  LDCU.128 UR12, c[0x0][0xf10] ;  /* 0x0001e200ff0c77ac */ /* 0x000ea20008000c00 */
[----:B------:R-:W3:Y:S01]  /*4540*/  LDCU UR24, c[0x0][0xf20] ;  /* 0x0001e400ff1877ac */ /* 0x000ee20008000800 */
[----:B------:R-:W4:Y:S01]  /*4550*/  LDCU UR23, c[0x0][0xf0c] ;  /* 0x0001e180ff1777ac */ /* 0x000f220008000800 */
[----:B------:R-:W1:Y:S01]  /*4560*/  LDCU.64 UR8, c[0x0][0xf28] ;  /* 0x0001e500ff0877ac */ /* 0x000e620008000a00 */
[----:B--2---:R-:W-:Y:S02]  /*4570*/  UIMAD.WIDE.U32 UR6, UR47, UR15, URZ ;  /* 0x0000000f2f0672a5 */ /* 0x004fe4000f8e00ff */
[----:B------:R-:W-:Y:S02]  /*4580*/  UIMAD.WIDE.U32 UR4, UR48, UR12, URZ ;  /* 0x0000000c300472a5 */ /* 0x000fe4000f8e00ff */
[----:B------:R-:W-:Y:S02]  /*4590*/  UISETP.NE.AND UP0, UPT, UR14, 0x1, UPT ;  /* 0x000000010e00788c */ /* 0x000fe4000bf05270 */
[----:B------:R-:W-:Y:S01]  /*45a0*/  UIMAD.WIDE.U32 UR18, UR43, UR15, URZ ;  /* 0x0000000f2b1272a5 */ /* 0x000fe2000f8e00ff */
[----:B------:R-:W-:-:S02]  /*45b0*/  UMOV UR6, UR7 ;  /* 0x0000000700067c82 */ /* 0x000fc40008000000 */
[----:B------:R-:W-:Y:S01]  /*45c0*/  UMOV UR4, UR5 ;  /* 0x0000000500047c82 */ /* 0x000fe20008000000 */
[----:B---3--:R-:W-:Y:S02]  /*45d0*/  USHF.R.U32.HI UR6, URZ, UR24, UR6 ;  /* 0x00000018ff067299 */ /* 0x008fe40008011606 */
[----:B----4-:R-:W-:Y:S02]  /*45e0*/  UISETP.NE.AND UP1, UPT, UR23, 0x1, UPT ;  /* 0x000000011700788c */ /* 0x010fe4000bf25270 */
[----:B------:R-:W-:Y:S02]  /*45f0*/  USHF.R.U32.HI UR4, URZ, UR13, UR4 ;  /* 0x0000000dff047299 */ /* 0x000fe40008011604 */
[----:B------:R-:W-:Y:S02]  /*4600*/  USEL UR5, UR47, UR6, !UP0 ;  /* 0x000000062f057287 */ /* 0x000fe4000c000000 */
[----:B------:R-:W-:Y:S02]  /*4610*/  USEL UR6, UR48, UR4, !UP1 ;  /* 0x0000000430067287 */ /* 0x000fe4000c800000 */
[----:B-1----:R-:W-:Y:S01]  /*4620*/  UIMAD.WIDE.U32 UR10, UR5, UR8, URZ ;  /* 0x00000008050a72a5 */ /* 0x002fe2000f8e00ff */
[----:B------:R-:W-:Y:S01]  /*4630*/  UMOV UR4, UR19 ;  /* 0x0000001300047c82 */ /* 0x000fe20008000000 */
[----:B------:R-:W-:-:S02]  /*4640*/  UIMAD.WIDE.U32 UR16, UR45, UR12, URZ ;  /* 0x0000000c2d1072a5 */ /* 0x000fc4000f8e00ff */
        /* <DEDUP_REMOVED lines=34> */
.L_x_85:
[----:B------:R-:W2:Y:S02]  /*4870*/  LDCU UR4, c[0x0][0xf30] ;  /* 0x0001e600ff0477ac */ /* 0x000ea40008000800 */
[----:B--2---:R-:W-:-:S09]  /*4880*/  UISETP.NE.AND UP0, UPT, UR4, 0x1, UPT ;  /* 0x000000010400788c */ /* 0x004fd2000bf05270 */
[----:B------:R-:W-:Y:S05]  /*4890*/  BRA.U UP0, `(.L_x_86) ;  /* 0x00000001003c7547 */ /* 0x000fea000b800000 */
[----:B------:R-:W2:Y:S01]  /*48a0*/  LDCU.128 UR8, c[0x0][0xf10] ;  /* 0x0001e200ff0877ac */ /* 0x000ea20008000c00 */
[----:B------:R-:W3:Y:S01]  /*48b0*/  LDCU UR12, c[0x0][0xf0c] ;  /* 0x0001e180ff0c77ac */ /* 0x000ee20008000800 */
[----:B------:R-:W4:Y:S01]  /*48c0*/  LDCU UR13, c[0x0][0xf20] ;  /* 0x0001e400ff0d77ac */ /* 0x000f220008000800 */
[----:B--2---:R-:W-:Y:S02]  /*48d0*/  UIMAD.WIDE.U32 UR6, UR45, UR8, URZ ;  /* 0x000000082d0672a5 */ /* 0x004fe4000f8e00ff */
[----:B------:R-:W-:Y:S02]  /*48e0*/  UIMAD.WIDE.U32 UR4, UR43, UR11, URZ ;  /* 0x0000000b2b0472a5 */ /* 0x000fe4000f8e00ff */
[----:B---3--:R-:W-:Y:S02]  /*48f0*/  UISETP.NE.AND UP0, UPT, UR12, 0x1, UPT ;  /* 0x000000010c00788c */ /* 0x008fe4000bf05270 */
[----:B------:R-:W-:Y:S01]  /*4900*/  UISETP.NE.AND UP1, UPT, UR10, 0x1, UPT ;  /* 0x000000010a00788c */ /* 0x000fe2000bf25270 */
[----:B------:R-:W-:-:S02]  /*4910*/  UMOV UR6, UR7 ;  /* 0x0000000700067c82 */ /* 0x000fc40008000000 */
[----:B------:R-:W-:Y:S01]  /*4920*/  UMOV UR4, UR5 ;  /* 0x0000000500047c82 */ /* 0x000fe20008000000 */
[----:B------:R-:W-:Y:S02]  /*4930*/  USHF.R.U32.HI UR9, URZ, UR9, UR6 ;  /* 0x00000009ff097299 */ /* 0x000fe40008011606 */
[----:B----4-:R-:W-:Y:S02]  /*4940*/  USHF.R.U32.HI UR4, URZ, UR13, UR4 ;  /* 0x0000000dff047299 */ /* 0x010fe40008011604 */
[----:B------:R-:W-:Y:S02]  /*4950*/  USEL UR5, UR45, UR9, !UP0 ;  /* 0x000000092d057287 */ /* 0x000fe4000c000000 */
[----:B------:R-:W-:-:S04]  /*4960*/  USEL UR4, UR43, UR4, !UP1 ;  /* 0x000000042b047287 */ /* 0x000fc8000c800000 */
[----:B------:R-:W-:-:S04]  /*4970*/  UIADD3 UR4, UPT, UPT, UR5, -UR4, URZ ;  /* 0x8000000405047290 */ /* 0x000fc8000fffe0ff */
[----:B------:R-:W-:-:S12]  /*4980*/  UIMAD UR43, UR4, UR10, UR43 ;  /* 0x0000000a042b72a4 */ /* 0x000fd8000f8e022b */
.L_x_86:
[----:B------:R-:W-:Y:S01]  /*4990*/  IADD3 R9, PT, PT, R9, 0x1, RZ ;  /* 0x0000000109097810 */ /* 0x000fe20007ffe0ff */
[----:B------:R-:W-:Y:S06]  /*49a0*/  BRA.U UP3, `(.L_x_87) ;  /* 0x0000000503507547 */ /* 0x000fec000b800000 */
[----:B------:R-:W2:Y:S01]  /*49b0*/  LDCU UR4, c[0x0][0x38c] ;  /* 0x00007180ff0477ac */ /* 0x000ea20008000800 */
[----:B------:R-:W-:Y:S02]  /*49c0*/  PLOP3.LUT P1, PT, PT, PT, PT, 0x80, 0x8 ;  /* 0x000000000008781c */ /* 0x000fe40003f2f070 */
[----:B------:R-:W-:Y:S01]  /*49d0*/  SHF.L.U32 R5, R10, 0x1f, RZ ;  /* 0x0000001f0a057819 */ /* 0x000fe200000006ff */
[----:B------:R-:W-:Y:S02]  /*49e0*/  ULEA UR44, UR46, UR26, 0x3 ;  /* 0x0000001a2e2c7291 */ /* 0x000fe4000f8e18ff */
[----:B------:R-:W-:Y:S02]  /*49f0*/  ULEA UR27, UR46, UR20, 0x6 ;  /* 0x000000142e1b7291 */ /* 0x000fe4000f8e30ff */
[----:B--2---:R-:W-:-:S06]  /*4a00*/  UISETP.GE.AND UP0, UPT, UR4, 0x1, UPT ;  /* 0x000000010400788c */ /* 0x004fcc000bf06270 */
[----:B------:R-:W-:-:S05]  /*4a10*/  PLOP3.LUT P0, PT, PT, PT, UP0, 0x80, 0x8 ;  /* 0x000000000008781c */ /* 0x000fca0003f0f008 */
[----:B------:R-:W-:-:S08]  /*4a20*/  @UP0 ULEA UR4, UR22, UR26, 0x3 ;  /* 0x0000001a16040291 */ /* 0x000fd0000f8e18ff */
[----:B-1----:R-:W-:-:S04]  /*4a30*/  @P0 SHF.L.U32 R0, R3, 0x1f, RZ ;  /* 0x0000001f03000819 */ /* 0x002fc800000006ff */
[----:B------:R1:W2:Y:S01]  /*4a40*/  @P0 SYNCS.PHASECHK.TRANS64.TRYWAIT P1, [UR4], R0 ;  /* 0x00000000ff0005a7 */ /* 0x0002a20008021104 */
[----:B------:R-:W-:-:S04]  /*4a50*/  ULEA.HI UR4, UR28, UR28, URZ, 0x1 ;  /* 0x0000001c1c047291 */ /* 0x000fc8000f8f08ff */
[----:B------:R-:W-:-:S04]  /*4a60*/  ULOP3.LUT UR4, UR4, 0x7ffffffe, URZ, 0xc0, !UPT ;  /* 0x7ffffffe04047892 */ /* 0x000fc8000f8ec0ff */
[----:B------:R-:W-:-:S04]  /*4a70*/  UIADD3 UR4, UPT, UPT, -UR4, UR28, URZ ;  /* 0x0000001c04047290 */ /* 0x000fc8000fffe1ff */
[----:B------:R-:W-:Y:S01]  /*4a80*/  ULEA UR35, UR4, UR54, 0x1 ;  /* 0x0000003604237291 */ /* 0x000fe2000f8e08ff */
[----:B------:R-:W3:Y:S02]  /*4a90*/  SYNCS.PHASECHK.TRANS64.TRYWAIT P0, [UR44+0x170], R5 ;  /* 0x00017005ff0075a7 */ /* 0x000ee4000800112c */
[----:B-123--:R-:W-:Y:S09]  /*4aa0*/  @!P0 BRA `(.L_x_88) ;  /* 0x0000005000bc8947 */ /* 0x00eff20003800000 */
.L_x_194:
[----:B------:R-:W-:Y:S01]  /*4ab0*/  UMOV UR32, UR21 ;  /* 0x0000001500207c82 */ /* 0x000fe20008000000 */
[----:B------:R-:W-:Y:S05]  /*4ac0*/  BRA.U !UP0, `(.L_x_89) ;  /* 0x0000000108f87547 */ /* 0x000fea000b800000 */
[----:B------:R-:W-:Y:S02]  /*4ad0*/  UIADD3 UR37, UPT, UPT, UR35, 0x4, URZ ;  /* 0x0000000423257890 */ /* 0x000fe4000fffe0ff */
[----:B------:R-:W-:Y:S02]  /*4ae0*/  USHF.R.U32.HI UR5, URZ, 0x1a, UR35 ;  /* 0x0000001aff057899 */ /* 0x000fe40008011623 */
[----:B------:R-:W-:Y:S02]  /*4af0*/  USHF.R.U32.HI UR4, URZ, 0x1a, UR37 ;  /* 0x0000001aff047899 */ /* 0x000fe40008011625 */
[----:B------:R-:W-:Y:S02]  /*4b00*/  ULOP3.LUT UR5, UR5, 0x30, URZ, 0xc0, !UPT ;  /* 0x0000003005057892 */ /* 0x000fe4000f8ec0ff */
[----:B------:R-:W-:Y:S02]  /*4b10*/  ULOP3.LUT UR4, UR4, 0x30, URZ, 0xc0, !UPT ;  /* 0x0000003004047892 */ /* 0x000fe4000f8ec0ff */
[----:B------:R-:W-:-:S02]  /*4b20*/  ULOP3.LUT UR5, UR5, 0x480, URZ, 0xfc, !UPT ;  /* 0x0000048005057892 */ /* 0x000fc4000f8efcff */
[----:B------:R-:W-:Y:S02]  /*4b30*/  ULOP3.LUT UR4, UR4, 0x480, URZ, 0xfc, !UPT ;  /* 0x0000048004047892 */ /* 0x000fe4000f8efcff */
[----:B------:R-:W-:Y:S01]  /*4b40*/  UIADD3 UR32, UPT, UPT, UR53, UR21, URZ ;  /* 0x0000001535207290 */ /* 0x000fe2000fffe0ff */
[----:B------:R-:W-:Y:S01]  /*4b50*/  UMOV UR24, URZ ;  /* 0x000000ff00187c82 */ /* 0x000fe20008000000 */
[----:B------:R-:W-:Y:S01]  /*4b60*/  UMOV UR23, UR49 ;  /* 0x0000003100177c82 */ /* 0x000fe20008000000 */
[----:B------:R-:W-:Y:S01]  /*4b70*/  UMOV UR11, UR22 ;  /* 0x00000016000b7c82 */ /* 0x000fe20008000000 */
[----:B------:R-:W-:Y:S02]  /*4b80*/  UPRMT UR31, UR5, 0x5410, UR52 ;  /* 0x00005410051f7896 */ /* 0x000fe40008000034 */
[----:B------:R-:W-:Y:S01]  /*4b90*/  UPRMT UR29, UR4, 0x5410, UR51 ;  /* 0x00005410041d7896 */ /* 0x000fe20008000033 */
[----:B------:R-:W-:Y:S01]  /*4ba0*/  UMOV UR30, URZ ;  /* 0x000000ff001e7c82 */ /* 0x000fe20008000000 */
[----:B------:R-:W-:-:S10]  /*4bb0*/  UMOV UR28, URZ ;  /* 0x000000ff001c7c82 */ /* 0x000fd40008000000 */
.L_x_92:
[----:B--2---:R-:W-:Y:S01]  /*4bc0*/  ULEA UR7, UR11, UR26, 0x3 ;  /* 0x0000001a0b077291 */ /* 0x004fe2000f8e18ff */
[----:B---3--:R-:W-:Y:S11]  /*4bd0*/  @P1 BRA `(.L_x_90) ;  /* 0x00000000000c1947 */ /* 0x008ff60003800000 */
[----:B-1----:R-:W-:Y:S04]  /*4be0*/  SHF.L.U32 R5, R3, 0x1f, RZ ;  /* 0x0000001f03057819 */ /* 0x002fe800000006ff */
[----:B------:R-:W1:Y:S02]  /*4bf0*/  SYNCS.PHASECHK.TRANS64.TRYWAIT P0, [UR7], R5 ;  /* 0x00000005ff0075a7 */ /* 0x000e640008001107 */
[----:B-1----:R-:W-:Y:S05]  /*4c00*/  @!P0 BRA `(.L_x_91) ;  /* 0x00000050007c8947 */ /* 0x002fea0003800000 */
.L_x_90:
[----:B------:R-:W-:Y:S01]  /*4c10*/  UISETP.NE.AND UP0, UPT, UR23, 0x1, UPT ;  /* 0x000000011700788c */ /* 0x000fe2000bf05270 */
[----:B------:R-:W-:Y:S01]  /*4c20*/  PLOP3.LUT P1, PT, PT, PT, PT, 0x80, 0x8 ;  /* 0x000000000008781c */ /* 0x000fe20003f2f070 */
[----:B------:R-:W-:Y:S02]  /*4c30*/  UIADD3 UR4, UPT, UPT, UR11, 0x1, URZ ;  /* 0x000000010b047890 */ /* 0x000fe4000fffe0ff */
[----:B------:R-:W-:Y:S02]  /*4c40*/  ULEA UR10, UR11, UR40, 0x6 ;  /* 0x000000280b0a7291 */ /* 0x000fe4000f8e30ff */
[----:B------:R-:W-:Y:S01]  /*4c50*/  UISETP.NE.AND UP1, UPT, UR4, 0x10, UPT ;  /* 0x000000100400788c */ /* 0x000fe2000bf25270 */
[----:B------:R-:W-:Y:S01]  /*4c60*/  PLOP3.LUT P0, PT, PT, PT, UP0, 0x80, 0x8 ;  /* 0x000000000008781c */ /* 0x000fe20003f0f008 */
[----:B------:R-:W-:Y:S02]  /*4c70*/  ULEA UR8, UR11, UR41, 0x6 ;  /* 0x000000290b087291 */ /* 0x000fe4000f8e30ff */
[----:B------:R-:W-:Y:S02]  /*4c80*/  USEL UR5, URZ, 0x1, UP1 ;  /* 0x00000001ff057887 */ /* 0x000fe40008800000 */
[----:B------:R-:W-:Y:S02]  /*4c90*/  USEL UR22, UR4, URZ, UP1 ;  /* 0x000000ff04167287 */ /* 0x000fe40008800000 */
[----:B------:R-:W-:Y:S02]  /*4ca0*/  ULEA UR6, UR11, UR39, 0x7 ;  /* 0x000000270b067291 */ /* 0x000fe4000f8e38ff */
[----:B------:R-:W-:Y:S01]  /*4cb0*/  @UP0 ULEA UR4, UR22, UR26, 0x3 ;  /* 0x0000001a16040291 */ /* 0x000fe2000f8e18ff */
[----:B------:R-:W-:Y:S01]  /*4cc0*/  LOP3.LUT R3, R3, UR5, RZ, 0x3c, !PT ;  /* 0x0000000503037c12 */ /* 0x000fe2000f8e3cff */
[----:B------:R-:W-:Y:S02]  /*4cd0*/  UIADD3 UR18, UPT, UPT, UR10, 0x20, URZ ;  /* 0x000000200a127890 */ /* 0x000fe4000fffe0ff */
[----:B------:R-:W-:Y:S01]  /*4ce0*/  UISETP.NE.U32.AND UP0, UPT, UR24, URZ, UPT ;  /* 0x000000ff1800728c */ /* 0x000fe2000bf05070 */
[----:B-1----:R-:W-:Y:S01]  /*4cf0*/  @P0 SHF.L.U32 R0, R3, 0x1f, RZ ;  /* 0x0000001f03000819 */ /* 0x002fe200000006ff */
[----:B------:R-:W-:Y:S02]  /*4d00*/  UIADD3 UR16, UPT, UPT, UR8, 0x20, URZ ;  /* 0x0000002008107890 */ /* 0x000fe4000fffe0ff */
[----:B------:R-:W-:Y:S01]  /*4d10*/  UIADD3 UR14, UPT, UPT, UR6, 0x2, URZ ;  /* 0x00000002060e7890 */ /* 0x000fe2000fffe0ff */
[----:B------:R2:W3:Y:S01]  /*4d20*/  @P0 SYNCS.PHASECHK.TRANS64.TRYWAIT P1, [UR4], R0 ;  /* 0x00000000ff0005a7 */ /* 0x0004e20008021104 */
[----:B------:R-:W-:Y:S02]  /*4d30*/  ULEA UR4, UR11, UR38, 0x9 ;  /* 0x000000260b047291 */ /* 0x000fe4000f8e48ff */
[----:B------:R-:W-:Y:S02]  /*4d40*/  UIADD3 UR25, UPT, UPT, UR7, 0x80, URZ ;  /* 0x0000008007197890 */ /* 0x000fe4000fffe0ff */
[----:B------:R-:W-:Y:S02]  /*4d50*/  UIADD3 UR12, UPT, UPT, UR4, 0x2, URZ ;  /* 0x00000002040c7890 */ /* 0x000fe4000fffe0ff */
[----:B------:R-:W-:Y:S02]  /*4d60*/  UIADD3 UR21, UPT, UPT, UR21, 0x1, URZ ;  /* 0x0000000115157890 */ /* 0x000fe4000fffe0ff */
[----:B------:R-:W-:Y:S01]  /*4d70*/  UIADD3 UR23, UPT, UPT, UR23, -0x1, URZ ;  /* 0xffffffff17177890 */ /* 0x000fe2000fffe0ff */
[----:B------:R-:W-:Y:S01]  /*4d80*/  UMOV UR11, 0x4008 ;  /* 0x00004008000b7882 */ /* 0x000fe20000000000 */
[----:B------:R-:W-:Y:S01]  /*4d90*/  UMOV UR19, 0x4008 ;  /* 0x0000400800137882 */ /* 0x000fe20000000000 */
[----:B------:R1:W-:Y:S01]  /*4da0*/  UTCCP.T.S.2CTA.4x32dp128bit tmem[UR20+0x80], gdesc[UR10] ;  /* 0x0000800a140079e7 */ /* 0x0003e20009300000 */
[----:B------:R2:W-:Y:S01]  /*4db0*/  UTCCP.T.S.2CTA.4x32dp128bit tmem[UR20+0x84], gdesc[UR18] ;  /* 0x00008412140079e7 */ /* 0x0005e20009300000 */
[----:B------:R-:W-:Y:S01]  /*4dc0*/  UMOV UR9, 0x4008 ;  /* 0x0000400800097882 */ /* 0x000fe20000000000 */
[----:B------:R-:W-:Y:S01]  /*4dd0*/  UMOV UR17, 0x4008 ;  /* 0x0000400800117882 */ /* 0x000fe20000000000 */
[----:B------:R2:W-:Y:S01]  /*4de0*/  UTCCP.T.S.2CTA.4x32dp128bit tmem[UR20+0x88], gdesc[UR8] ;  /* 0x00008808140079e7 */ /* 0x0005e20009300000 */
[----:B------:R2:W-:Y:S01]  /*4df0*/  UTCCP.T.S.2CTA.4x32dp128bit tmem[UR20+0x8c], gdesc[UR16] ;  /* 0x00008c10140079e7 */ /* 0x0005e20009300000 */
[----:B------:R-:W-:Y:S01]  /*4e00*/  UMOV UR7, 0x80004020 ;  /* 0x8000402000077882 */ /* 0x000fe20000000000 */
[----:B------:R-:W-:Y:S01]  /*4e10*/  UMOV UR5, 0x80004020 ;  /* 0x8000402000057882 */ /* 0x000fe20000000000 */
[----:B------:R-:W-:Y:S01]  /*4e20*/  UMOV UR15, 0x80004020 ;  /* 0x80004020000f7882 */ /* 0x000fe20000000000 */
[----:B------:R2:W-:Y:S01]  /*4e30*/  UTCOMMA.2CTA.4X gdesc[UR4], gdesc[UR6], tmem[UR27], tmem[UR30], idesc[UR31], tmem[UR34], UP0 ;  /* 0x80221e06040075ea */ /* 0x0005e2000820001b */
[----:B------:R-:W-:Y:S01]  /*4e40*/  UISETP.NE.AND UP0, UPT, UR21, UR32, UPT ;  /* 0x000000201500728c */ /* 0x000fe2000bf05270 */
[----:B------:R-:W-:Y:S01]  /*4e50*/  UMOV UR13, 0x80004020 ;  /* 0x80004020000d7882 */ /* 0x000fe20000000000 */
[----:B------:R-:W-:Y:S01]  /*4e60*/  UMOV UR24, 0x1 ;  /* 0x0000000100187882 */ /* 0x000fe20000000000 */
[----:B------:R2:W-:Y:S01]  /*4e70*/  UTCOMMA.2CTA.4X gdesc[UR12], gdesc[UR14], tmem[UR27], tmem[UR28], idesc[UR29], tmem[UR36], UPT ;  /* 0x80241c0e0c0075ea */ /* 0x0005e2000ba0001b */
[----:B------:R2:W-:Y:S01]  /*4e80*/  UTCBAR.2CTA.MULTICAST [UR25], URZ, UR33 ;  /* 0x000000ff190073e9 */ /* 0x0005e20008200821 */
[----:B-1----:R-:W-:Y:S04]  /*4e90*/  UMOV UR11, UR22 ;  /* 0x00000016000b7c82 */ /* 0x002fe80008000000 */
[----:B------:R-:W-:Y:S05]  /*4ea0*/  BRA.U UP0, `(.L_x_92) ;  /* 0xfffffffd00447547 */ /* 0x000fea000b83ffff */
.L_x_89:
[----:B--2---:R-:W-:Y:S01]  /*4eb0*/  UIADD3 UR4, UPT, UPT, UR44, 0x160, URZ ;  /* 0x000001602c047890 */ /* 0x004fe2000fffe0ff */
[----:B------:R-:W-:-:S08]  /*4ec0*/  UMOV UR21, UR32 ;  /* 0x0000002000157c82 */ /* 0x000fd00008000000 */
[----:B------:R2:W-:Y:S01]  /*4ed0*/  UTCBAR.2CTA.MULTICAST [UR4], URZ, UR50 ;  /* 0x000000ff040073e9 */ /* 0x0005e20008200832 */
[----:B------:R-:W-:Y:S02]  /*4ee0*/  NOP ;  /* 0x0000000000007918 */ /* 0x000fe40000000000 */
.L_x_87:
[----:B------:R-:W-:Y:S01]  /*4ef0*/  R2UR UR5, R86 ;  /* 0x00000000560572ca */ /* 0x000fe200000e0000 */
[----:B--2---:R-:W-:Y:S01]  /*4f00*/  UIADD3 UR4, UPT, UPT, UR46, 0x1, URZ ;  /* 0x000000012e047890 */ /* 0x004fe2000fffe0ff */
[----:B------:R-:W-:-:S03]  /*4f10*/  ISETP.NE.AND P0, PT, R9, 0x2, PT ;  /* 0x000000020900780c */ /* 0x000fc60003f05270 */
[----:B------:R-:W-:Y:S01]  /*4f20*/  UISETP.NE.AND UP0, UPT, UR4, 0x2, UPT ;  /* 0x000000020400788c */ /* 0x000fe2000bf05270 */
[----:B-1----:R-:W-:Y:S02]  /*4f30*/  SEL R5, RZ, 0x1, P0 ;  /* 0x00000001ff057807 */ /* 0x002fe40000000000 */
[----:B------:R-:W-:Y:S01]  /*4f40*/  SEL R9, R9, RZ, P0 ;  /* 0x000000ff09097207 */ /* 0x000fe20000000000 */
[----:B------:R-:W-:Y:S01]  /*4f50*/  USEL UR46, UR4, URZ, UP0 ;  /* 0x000000ff042e7287 */ /* 0x000fe20008000000 */
[----:B------:R-:W-:-:S03]  /*4f60*/  LOP3.LUT R8, R8, R5, RZ, 0x3c, !PT ;  /* 0x0000000508087212 */ /* 0x000fc600078e3cff */
[----:B------:R-:W-:Y:S02]  /*4f70*/  UIADD3 UR28, UPT, UPT, UR43, UR5, URZ ;  /* 0x000000052b1c7290 */ /* 0x000fe4000fffe0ff */
[----:B------:R-:W-:-:S06]  /*4f80*/  USEL UR5, URZ, 0x1, UP0 ;  /* 0x00000001ff057887 */ /* 0x000fcc0008000000 */
[----:B------:R-:W-:Y:S01]  /*4f90*/  LOP3.LUT R10, R10, UR5, RZ, 0x3c, !PT ;  /* 0x000000050a0a7c12 */ /* 0x000fe2000f8e3cff */
[----:B------:R-:W-:Y:S06]  /*4fa0*/  BRA.U UP2, `(.L_x_93) ;  /* 0xfffffff102fc7547 */ /* 0x000fec000b83ffff */
[----:B------:R-:W1:Y:S01]  /*4fb0*/  S2UR UR8, SR_CgaCtaId ;  /* 0x00000000000879c3 */ /* 0x000e620000008800 */
[----:B------:R-:W-:Y:S01]  /*4fc0*/  ELECT P0, URZ, PT ;  /* 0x0000000000ff782f */ /* 0x000fe20003800000 */
[----:B------:R-:W-:Y:S01]  /*4fd0*/  HFMA2 R0, -RZ, RZ, 0, 5.9604644775390625e-08 ;  /* 0x00000001ff007431 */ /* 0x000fe200000001ff */
[----:B------:R-:W-:-:S05]  /*4fe0*/  UMOV UR4, 0x40 ;  /* 0x0000004000047882 */ /* 0x000fca0000000000 */
[----:B------:R-:W-:Y:S01]  /*4ff0*/  UVIRTCOUNT.DEALLOC.SMPOOL 0x80 ;  /* 0x000000800000784c */ /* 0x000fe20000000000 */
[----:B------:R-:W-:Y:S02]  /*5000*/  UISETP.NE.AND UP0, UPT, UR57, URZ, UPT ;  /* 0x000000ff3900728c */ /* 0x000fe4000bf05270 */
[----:B-1----:R-:W-:-:S09]  /*5010*/  ULEA UR8, UR8, UR4, 0x18 ;  /* 0x0000000408087291 */ /* 0x002fd2000f8ec0ff */
[----:B------:R1:W-:Y:S01]  /*5020*/  @P0 STS.U8 [UR8+0x1c], R0 ;  /* 0x00001c00ff000988 */ /* 0x0003e20008000008 */
[----:B------:R-:W-:Y:S05]  /*5030*/  BRA.U UP0, `(.L_x_94) ;  /* 0x0000000100587547 */ /* 0x000fea000b800000 */
[----:B------:R-:W-:Y:S01]  /*5040*/  UIADD3 UR5, UPT, UPT, UR26, 0x170, URZ ;  /* 0x000001701a057890 */ /* 0x000fe2000fffe0ff */
[----:B------:R-:W-:-:S03]  /*5050*/  SHF.L.U32 R3, R10, 0x1f, RZ ;  /* 0x0000001f0a037819 */ /* 0x000fc600000006ff */
[----:B------:R-:W-:-:S09]  /*5060*/  ULEA UR4, UR46, UR5, 0x3 ;  /* 0x000000052e047291 */ /* 0x000fd2000f8e18ff */
[----:B------:R-:W2:Y:S02]  /*5070*/  SYNCS.PHASECHK.TRANS64.TRYWAIT P0, [UR4], R3 ;  /* 0x00000003ff0075a7 */ /* 0x000ea40008001104 */
[----:B--2---:R-:W-:Y:S05]  /*5080*/  @!P0 BRA `(.L_x_95) ;  /* 0x0000004c00748947 */ /* 0x004fea0003800000 */
.L_x_197:
[----:B------:R-:W-:-:S04]  /*5090*/  UIADD3 UR4, UPT, UPT, UR46, 0x1, URZ ;  /* 0x000000012e047890 */ /* 0x000fc8000fffe0ff */
[----:B------:R-:W-:-:S04]  /*50a0*/  UISETP.NE.AND UP1, UPT, UR4, 0x2, UPT ;  /* 0x000000020400788c */ /* 0x000fc8000bf25270 */
[----:B------:R-:W-:Y:S02]  /*50b0*/  USEL UR6, URZ, 0x1, UP1 ;  /* 0x00000001ff067887 */ /* 0x000fe40008800000 */
[----:B------:R-:W-:-:S04]  /*50c0*/  USEL UR4, UR4, URZ, UP1 ;  /* 0x000000ff04047287 */ /* 0x000fc80008800000 */
[----:B------:R-:W-:Y:S01]  /*50d0*/  ULEA UR4, UR4, UR5, 0x3 ;  /* 0x0000000504047291 */ /* 0x000fe2000f8e18ff */
[----:B-1----:R-:W-:-:S04]  /*50e0*/  LOP3.LUT R3, R10, UR6, RZ, 0x3c, !PT ;  /* 0x000000060a037c12 */ /* 0x002fc8000f8e3cff */
[----:B------:R-:W-:Y:S01]  /*50f0*/  SHF.L.U32 R3, R3, 0x1f, RZ ;  /* 0x0000001f03037819 */ /* 0x000fe200000006ff */
[----:B------:R-:W-:-:S04]  /*5100*/  IMAD.U32 R0, RZ, RZ, UR4 ;  /* 0x00000004ff007e24 */ /* 0x000fc8000f8e00ff */
[----:B------:R1:W2:Y:S03]  /*5110*/  SYNCS.PHASECHK.TRANS64.TRYWAIT P0, [R0+URZ], R3 ;  /* 0x00000003000075a7 */ /* 0x0002a600080011ff */
[----:B--2---:R-:W-:Y:S05]  /*5120*/  @!P0 NANOSLEEP.SYNCS 0x989680 ;  /* 0x009896800000895d */ /* 0x004fea0003900000 */
[----:B------:R-:W2:Y:S02]  /*5130*/  @!P0 SYNCS.PHASECHK.TRANS64 P0, [R0+URZ], R3 ;  /* 0x00000003000085a7 */ /* 0x000ea400080010ff */
[----:B--2---:R-:W-:Y:S05]  /*5140*/  @P0 BRA `(.L_x_96) ;  /* 0x0000000000200947 */ /* 0x004fea0003800000 */
.L_x_97:
[----:B--2---:R2:W4:Y:S02]  /*5150*/  SYNCS.PHASECHK.TRANS64.TRYWAIT P0, [R0+URZ], R3 ;  /* 0x00000003000075a7 */ /* 0x00452400080011ff */
[----:B----4-:R-:W-:Y:S05]  /*5160*/  @!P0 NANOSLEEP.SYNCS 0x989680 ;  /* 0x009896800000895d */ /* 0x010fea0003900000 */
[----:B------:R-:W4:Y:S02]  /*5170*/  @!P0 SYNCS.PHASECHK.TRANS64 P0, [R0+URZ], R3 ;  /* 0x00000003000085a7 */ /* 0x000f2400080010ff */
[----:B----4-:R-:W-:Y:S05]  /*5180*/  @!P0 BRA `(.L_x_97) ;  /* 0xfffffffc00f08947 */ /* 0x010fea000383ffff */
[----:B------:R-:W-:Y:S05]  /*5190*/  BRA `(.L_x_96) ;  /* 0x00000000000c7947 */ /* 0x000fea0003800000 */
.L_x_94:
[----:B------:R-:W-:-:S04]  /*51a0*/  UIADD3 UR4, UPT, UPT, UR26, 0x1a0, URZ ;  /* 0x000001a01a047890 */ /* 0x000fc8000fffe0ff */
[----:B------:R-:W-:-:S09]  /*51b0*/  UPRMT UR4, UR56, 0x654, UR4 ;  /* 0x0000065438047896 */ /* 0x000fd20008000004 */
[----:B------:R-:W-:Y:S03]  /*51c0*/  SYNCS.ARRIVE.TRANS64.RED.A1T0 RZ, [UR4], RZ ;  /* 0x000000ffffff79a7 */ /* 0x000fe60008100404 */
.L_x_96:
[----:B-12---:R-:W-:Y:S01]  /*51d0*/  SHF.L.U32 R3, RZ, 0x1f, RZ ;  /* 0x0000001fff037819 */ /* 0x006fe200000006ff */
[----:B------:R-:W-:Y:S01]  /*51e0*/  UIADD3 UR4, UPT, UPT, UR26, 0x1a0, URZ ;  /* 0x000001a01a047890 */ /* 0x000fe2000fffe0ff */
[----:B------:R-:W-:Y:S02]  /*51f0*/  PLOP3.LUT P0, PT, PT, PT, UP0, 0x80, 0x8 ;  /* 0x000000000008781c */ /* 0x000fe40003f0f008 */
[----:B---3--:R-:W1:Y:S02]  /*5200*/  SYNCS.PHASECHK.TRANS64.TRYWAIT P1, [UR26+0x1a0], R3 ;  /* 0x0001a003ff0075a7 */ /* 0x008e64000802111a */
[----:B-1----:R-:W-:Y:S09]  /*5210*/  @!P1 BRA `(.L_x_98) ;  /* 0x0000004c00289947 */ /* 0x002ff20003800000 */
.L_x_199:
[----:B------:R-:W-:Y:S01]  /*5220*/  @!UP0 UPRMT UR4, UR56, 0x654, UR4 ;  /* 0x0000065438048896 */ /* 0x000fe20008000004 */
[----:B------:R-:W-:Y:S01]  /*5230*/  UMOV UR5, 0xffff ;  /* 0x0000ffff00057882 */ /* 0x000fe20000000000 */
[----:B------:R-:W-:-:S07]  /*5240*/  UMOV UR6, 0x1 ;  /* 0x0000000100067882 */ /* 0x000fce0000000000 */
[----:B------:R-:W-:Y:S01]  /*5250*/  @!P0 SYNCS.ARRIVE.TRANS64.RED.A1T0 RZ, [UR4], RZ ;  /* 0x000000ffffff89a7 */ /* 0x000fe20008100404 */
[----:B------:R-:W-:Y:S01]  /*5260*/  NOP ;  /* 0x0000000000007918 */ /* 0x000fe20000000000 */
[----:B-1----:R-:W1:Y:S01]  /*5270*/  LDS R0, [UR8+0x14] ;  /* 0x00001408ff007984 */ /* 0x002e620008000800 */
[----:B------:R-:W-:-:S04]  /*5280*/  ULOP3.LUT UR4, UR20, 0xffff, URZ, 0xc0, !UPT ;  /* 0x0000ffff14047892 */ /* 0x000fc8000f8ec0ff */
[----:B------:R-:W-:-:S04]  /*5290*/  USHF.R.U32.HI UR4, URZ, 0x5, UR4 ;  /* 0x00000005ff047899 */ /* 0x000fc80008011604 */
[----:B------:R-:W-:Y:S02]  /*52a0*/  USHF.L.U32 UR5, UR5, UR4, URZ ;  /* 0x0000000405057299 */ /* 0x000fe400080006ff */
[----:B------:R-:W-:-:S04]  /*52b0*/  USHF.L.U32 UR4, UR6, UR4, URZ ;  /* 0x0000000406047299 */ /* 0x000fc800080006ff */
[----:B-1----:R-:W-:-:S04]  /*52c0*/  LOP3.LUT R0, R0, UR5, RZ, 0xc0, !PT ;  /* 0x0000000500007c12 */ /* 0x002fc8000f8ec0ff */
[----:B------:R-:W-:-:S13]  /*52d0*/  ISETP.NE.AND P0, PT, R0, UR5, PT ;  /* 0x0000000500007c0c */ /* 0x000fda000bf05270 */
[----:B------:R-:W-:Y:S05]  /*52e0*/  @P0 BRA `(.L_x_99) ;  /* 0x0000000000580947 */ /* 0x000fea0003800000 */
[----:B------:R-:W1:Y:S02]  /*52f0*/  LDS R0, [UR8+0x18] ;  /* 0x00001808ff007984 */ /* 0x000e640008000800 */
[----:B-1----:R-:W-:-:S04]  /*5300*/  LOP3.LUT R0, R0, UR4, RZ, 0xc0, !PT ;  /* 0x0000000400007c12 */ /* 0x002fc8000f8ec0ff */
[----:B------:R-:W-:-:S13]  /*5310*/  ISETP.NE.AND P0, PT, R0, UR4, PT ;  /* 0x0000000400007c0c */ /* 0x000fda000bf05270 */
[----:B------:R-:W-:Y:S05]  /*5320*/  @P0 BRA `(.L_x_100) ;  /* 0x00000000003c0947 */ /* 0x000fea0003800000 */
[----:B------:R-:W1:Y:S01]  /*5330*/  S2R R2, SR_LANEID ;  /* 0x0000000000027919 */ /* 0x000e620000000000 */
[----:B------:R-:W-:Y:S01]  /*5340*/  ULOP3.LUT UR5, URZ, UR5, URZ, 0x33, !UPT ;  /* 0x00000005ff057292 */ /* 0x000fe2000f8e33ff */
[----:B------:R-:W-:Y:S01]  /*5350*/  LOP3.LUT R4, RZ, UR4, RZ, 0x33, !PT ;  /* 0x00000004ff047c12 */ /* 0x000fe2000f8e33ff */
[----:B------:R-:W-:Y:S02]  /*5360*/  VOTEU.ANY UR4, UPT, PT ;  /* 0x0000000000047886 */ /* 0x000fe400038e0100 */
[----:B------:R-:W-:Y:S01]  /*5370*/  UFLO.U32 UR4, UR4 ;  /* 0x00000004000472bd */ /* 0x000fe200080e0000 */
[----:B------:R-:W2:Y:S01]  /*5380*/  REDUX UR6, R4 ;  /* 0x00000000040673c4 */ /* 0x000ea20000000000 */
[----:B------:R-:W-:-:S06]  /*5390*/  IMAD.U32 R0, RZ, RZ, UR5 ;  /* 0x00000005ff007e24 */ /* 0x000fcc000f8e00ff */
[----:B------:R3:W-:Y:S01]  /*53a0*/  UTCATOMSWS.AND URZ, UR5 ;  /* 0x0000000500ff79e3 */ /* 0x0007e20008000000 */
[----:B------:R-:W4:Y:S01]  /*53b0*/  REDUX UR7, R0 ;  /* 0x00000000000773c4 */ /* 0x000f220000000000 */
[----:B-1----:R-:W-:Y:S01]  /*53c0*/  ISETP.EQ.U32.AND P0, PT, R2, UR4, PT ;  /* 0x0000000402007c0c */ /* 0x002fe2000bf02070 */
[----:B--2---:R-:W-:Y:S01]  /*53d0*/  IMAD.U32 R2, RZ, RZ, UR6 ;  /* 0x00000006ff027e24 */ /* 0x004fe2000f8e00ff */
[----:B----4-:R-:W-:-:S11]  /*53e0*/  MOV R3, UR7 ;  /* 0x0000000700037c02 */ /* 0x010fd60008000f00 */
[----:B------:R3:W-:Y:S04]  /*53f0*/  @P0 ATOMS.AND RZ, [UR8+0x14], R3 ;  /* 0x00001403ffff098c */ /* 0x0007e8000a800008 */
[----:B------:R3:W-:Y:S01]  /*5400*/  @P0 ATOMS.AND RZ, [UR8+0x18], R2 ;  /* 0x00001802ffff098c */ /* 0x0007e2000a800008 */
[----:B------:R-:W-:Y:S05]  /*5410*/  BRA `(.L_x_101) ;  /* 0x0000000000147947 */ /* 0x000fea0003800000 */
.L_x_100:
[----:B------:R-:W-:Y:S02]  /*5420*/  MOV R2, 0x5440 ;  /* 0x0000544000027802 */ /* 0x000fe40000000f00 */
[----:B-----5:R-:W-:Y:S05]  /*5430*/  CALL.REL.NOINC `($__internal_0_$__cuda_sm10x_tcgen05_guardrail_trap_col_being_dealloced_not_returned_by_alloc) ;  /* 0x0000004c00947944 */ /* 0x020fea0003c00000 */
[----:B------:R-:W-:Y:S05]  /*5440*/  BRA `(.L_x_101) ;  /* 0x0000000000087947 */ /* 0x000fea0003800000 */
.L_x_99:
[----:B------:R-:W-:Y:S02]  /*5450*/  MOV R2, 0x5470 ;  /* 0x0000547000027802 */ /* 0x000fe40000000f00 */
[----:B-----5:R-:W-:Y:S05]  /*5460*/  CALL.REL.NOINC `($__internal_2_$__cuda_sm10x_tcgen05_guardrail_trap_unallocated_columns_being_dealloced) ;  /* 0x0000004c00a07944 */ /* 0x020fea0003c00000 */
.L_x_101:
[----:B------:R-:W-:Y:S01]  /*5470*/  NOP ;  /* 0x0000000000007918 */ /* 0x000fe20000000000 */
[----:B---3--:R-:W-:Y:S05]  /*5480*/  EXIT ;  /* 0x000000000000794d */ /* 0x008fea0003800000 */
.L_x_72:
[----:B------:R-:W-:-:S09]  /*5490*/  UISETP.NE.OR UP0, UPT, UR18, 0x3, !UP4 ;  /* 0x000000031200788c */ /* 0x000fd2000e705670 */
[----:B------:R-:W-:Y:S05]  /*54a0*/  BRA.U UP0, `(.L_x_102) ;  /* 0x0000001100207547 */ /* 0x000fea000b800000 */
[----:B------:R-:W1:Y:S01]  /*54b0*/  LDCU.64 UR4, c[0x0][0xc88] ;  /* 0x00019100ff0477ac */ /* 0x000e620008000a00 */
[----:B------:R-:W2:Y:S01]  /*54c0*/  LDC.64 R12, c[0x0][0x348] ;  /* 0x0000d200ff0c7b82 */ /* 0x000ea20000000a00 */
[----:B------:R-:W-:Y:S02]  /*54d0*/  HFMA2 R9, -RZ, RZ, 0, 0 ;  /* 0x00000000ff097431 */ /* 0x000fe400000001ff */
[----:B------:R-:W-:Y:S01]  /*54e0*/  IMAD.MOV.U32 R11, RZ, RZ, 0x1 ;  /* 0x00000001ff0b7424 */ /* 0x000fe200078e00ff */
[----:B------:R-:W3:Y:S01]  /*54f0*/  LDCU UR37, c[0x0][0x370] ;  /* 0x00006e00ff2577ac */ /* 0x000ee20008000800 */
[----:B------:R-:W-:Y:S01]  /*5500*/  IMAD.MOV.U32 R10, RZ, RZ, RZ ;  /* 0x000000ffff0a7224 */ /* 0x000fe200078e00ff */
[----:B------:R-:W-:Y:S01]  /*5510*/  MOV R3, 0x2000 ;  /* 0x0000200000037802 */ /* 0x000fe20000000f00 */
[----:B------:R-:W3:Y:S01]  /*5520*/  LDCU.128 UR32, c[0x0][0xf10] ;  /* 0x0001e200ff2077ac */ /* 0x000ee20008000c00 */
[----:B------:R-:W4:Y:S01]  /*5530*/  LDCU UR29, c[0x0][0x374] ;  /* 0x00006e80ff1d77ac */ /* 0x000f220008000800 */
[----:B------:R-:W4:Y:S01]  /*5540*/  LDCU.64 UR30, c[0x0][0xc90] ;  /* 0x00019200ff1e77ac */ /* 0x000f220008000a00 */
[----:B-1----:R-:W-:Y:S01]  /*5550*/  UISETP.NE.U32.AND UP0, UPT, UR4, URZ, UPT ;  /* 0x000000ff0400728c */ /* 0x002fe2000bf05070 */
[----:B------:R-:W1:Y:S01]  /*5560*/  LDCU UR15, c[0x0][0xf0c] ;  /* 0x0001e180ff0f77ac */ /* 0x000e620008000800 */
[----:B------:R-:W2:Y:S01]  /*5570*/  LDCU UR40, c[0x0][0xf20] ;  /* 0x0001e400ff2877ac */ /* 0x000ea20008000800 */
[----:B------:R-:W2:Y:S01]  /*5580*/  LDCU UR4, c[0x0][0xf30] ;  /* 0x0001e600ff0477ac */ /* 0x000ea20008000800 */
[----:B---3--:R-:W-:-:S02]  /*5590*/  UIMAD.WIDE.U32 UR6, UR37, UR32, URZ ;  /* 0x00000020250672a5 */ /* 0x008fc4000f8e00ff */
[----:B----4-:R-:W-:Y:S02]  /*55a0*/  UIMAD.WIDE.U32 UR8, UR29, UR35, URZ ;  /* 0x000000231d0872a5 */ /* 0x010fe4000f8e00ff */
[----:B------:R-:W-:Y:S02]  /*55b0*/  UISETP.NE.U32.AND UP6, UPT, UR30, URZ, UPT ;  /* 0x000000ff1e00728c */ /* 0x000fe4000bfc5070 */
[----:B------:R-:W-:Y:S01]  /*55c0*/  UISETP.NE.AND.EX UP5, UPT, UR5, URZ, UPT, UP0 ;  /* 0x000000ff0500728c */ /* 0x000fe2000bfa5300 */
[----:B------:R-:W-:Y:S01]  /*55d0*/  UMOV UR24, 0x400 ;  /* 0x0000040000187882 */ /* 0x000fe20000000000 */
[----:B------:R-:W-:Y:S01]  /*55e0*/  UISETP.NE.AND UP0, UPT, UR42, 0x1, UPT ;  /* 0x000000012a00788c */ /* 0x000fe2000bf05270 */
[----:B------:R-:W-:Y:S01]  /*55f0*/  UMOV UR6, UR7 ;  /* 0x0000000700067c82 */ /* 0x000fe20008000000 */
[----:B------:R-:W-:Y:S01]  /*5600*/  UMOV UR38, UR9 ;  /* 0x0000000900267c82 */ /* 0x000fe20008000000 */
[----:B-1----:R-:W-:Y:S01]  /*5610*/  UISETP.NE.AND UP0, UPT, UR15, 0x1, UPT ;  /* 0x000000010f00788c */ /* 0x002fe2000bf05270 */
[----:B------:R-:W-:Y:S01]  /*5620*/  UMOV UR25, URZ ;  /* 0x000000ff00197c82 */ /* 0x000fe20008000000 */
[----:B------:R-:W-:-:S02]  /*5630*/  UPLOP3.LUT UP4, UPT, UPT, UPT, UPT, 0x40, 0x4 ;  /* 0x000000000004789c */ /* 0x000fc40003f8e870 */
[----:B------:R-:W-:Y:S01]  /*5640*/  UISETP.GE.AND UP2, UPT, UR42, 0x1, UPT ;  /* 0x000000012a00788c */ /* 0x000fe2000bf46270 */
[----:B------:R-:W1:Y:S01]  /*5650*/  LDCU.64 UR16, c[0x0][0xf28] ;  /* 0x0001e500ff1077ac */ /* 0x000e620008000a00 */
[----:B------:R-:W-:Y:S02]  /*5660*/  ULEA UR24, UR55, UR24, 0x18 ;  /* 0x0000001837187291 */ /* 0x000fe4000f8ec0ff */
[----:B------:R-:W-:Y:S02]  /*5670*/  UISETP.NE.AND.EX UP6, UPT, UR31, URZ, UPT, UP6 ;  /* 0x000000ff1f00728c */ /* 0x000fe4000bfc5360 */
[----:B------:R-:W-:Y:S02]  /*5680*/  USHF.R.U32.HI UR39, URZ, UR33, UR6 ;  /* 0x00000021ff277299 */ /* 0x000fe40008011606 */
[----:B--2---:R-:W-:Y:S02]  /*5690*/  USHF.R.U32.HI UR38, URZ, UR40, UR38 ;  /* 0x00000028ff267299 */ /* 0x004fe40008011626 */
[----:B------:R-:W-:-:S02]  /*56a0*/  UISETP.NE.AND UP0, UPT, UR34, 0x1, UPT ;  /* 0x000000012200788c */ /* 0x000fc4000bf05270 */
[----:B------:R-:W-:-:S11]  /*56b0*/  UISETP.NE.AND UP3, UPT, UR4, 0x1, UPT ;  /* 0x000000010400788c */ /* 0x000fd6000bf65270 */
.L_x_111:
[C---:B------:R-:W-:Y:S02]  /*56c0*/  LEA R8, R10.reuse, UR24, 0x3 ;  /* 0x000000180a087c11 */ /* 0x040fe4000f8e18ff */
[----:B------:R-:W-:Y:S02]  /*56d0*/  SHF.L.U32 R5, R9, 0x1f, RZ ;  /* 0x0000001f09057819 */ /* 0x000fe400000006ff */
[----:B------:R-:W-:Y:S02]  /*56e0*/  LEA R6, R10, UR24, 0x4 ;  /* 0x000000180a067c11 */ /* 0x000fe4000f8e20ff */
[----:B--2---:R-:W2:Y:S02]  /*56f0*/  SYNCS.PHASECHK.TRANS64.TRYWAIT P0, [R8+URZ+0x140], R5 ;  /* 0x00014005080075a7 */ /* 0x004ea400080011ff */
[----:B--2---:R-:W-:Y:S05]  /*5700*/  @!P0 BRA `(.L_x_103) ;  /* 0x0000004800048947 */ /* 0x004fea0003800000 */
.L_x_200:
[----:B--2---:R-:W2:Y:S01]  /*5710*/  LDS.128 R4, [R6+0x1b0] ;  /* 0x0001b00006047984 */ /* 0x004ea20000000c00 */
[----:B------:R-:W-:Y:S01]  /*5720*/  UISETP.GE.AND UP0, UPT, UR42, 0x1, UPT ;  /* 0x000000012a00788c */ /* 0x000fe2000bf06270 */
[----:B------:R-:W-:Y:S01]  /*5730*/  @!PT LDS RZ, [RZ] ;  /* 0x00000000fffff984 */ /* 0x000fe20000000800 */
[----:B------:R-:W-:Y:S01]  /*5740*/  @!PT LDS RZ, [RZ] ;  /* 0x00000000fffff984 */ /* 0x000fe20000000800 */
[----:B------:R-:W-:Y:S01]  /*5750*/  @!PT LDS RZ, [RZ] ;  /* 0x00000000fffff984 */ /* 0x000fe20000000800 */
[----:B------:R-:W-:Y:S01]  /*5760*/  @!PT LDS RZ, [RZ] ;  /* 0x00000000fffff984 */ /* 0x000fe20000000800 */
[----:B------:R3:W-:Y:S06]  /*5770*/  MEMBAR.ALL.CTA ;  /* 0x0000000000007992 */ /* 0x0007ec0000008000 */
[----:B---3--:R-:W3:Y:S01]  /*5780*/  FENCE.VIEW.ASYNC.S ;  /* 0x00000000000073c6 */ /* 0x008ee20000000000 */
[----:B--2---:R-:W-:Y:S11]  /*5790*/  LOP3.LUT P0, RZ, R6, 0x1, RZ, 0xc0, !PT ;  /* 0x0000000106ff7812 */ /* 0x004ff6000780c0ff */
[----:B------:R-:W-:Y:S02]  /*57a0*/  @!UPT UIADD3 URZ, UPT, UPT, URZ, URZ, URZ ;  /* 0x000000fffffff290 */ /* 0x000fe4000fffe0ff */
[----:B---3--:R-:W-:Y:S01]  /*57b0*/  VOTEU.ANY UP2, P0 ;  /* 0x0000000000ff7886 */ /* 0x008fe20000040100 */
[----:B------:R-:W-:Y:S11]  /*57c0*/  PLOP3.LUT P0, PT, PT, PT, UP2, 0x80, 0x8 ;  /* 0x000000000008781c */ /* 0x000ff60003f0f028 */
[----:B------:R-:W-:Y:S02]  /*57d0*/  @!UPT UIADD3 URZ, UPT, UPT, URZ, URZ, URZ ;  /* 0x000000fffffff290 */ /* 0x000fe4000fffe0ff */
[----:B------:R-:W-:Y:S02]  /*57e0*/  @P0 SHF.R.U32.HI R0, RZ, 0x10, R5 ;  /* 0x00000010ff000819 */ /* 0x000fe40000011605 */
[----:B------:R-:W-:Y:S02]  /*57f0*/  @P0 MOV R2, R4 ;  /* 0x0000000400020202 */ /* 0x000fe40000000f00 */
[----:B------:R-:W-:Y:S01]  /*5800*/  @P0 R2UR UR4, R0 ;  /* 0x00000000000402ca */ /* 0x000fe200000e0000 */
[----:B------:R-:W-:Y:S01]  /*5810*/  VIADD R0, R8, 0x150 ;  /* 0x0000015008007836 */ /* 0x000fe20000000000 */
[----:B------:R-:W-:Y:S02]  /*5820*/  @P0 LOP3.LUT R4, R5, 0xffff, RZ, 0xc0, !PT ;  /* 0x0000ffff05040812 */ /* 0x000fe400078ec0ff */
[----:B------:R-:W-:Y:S02]  /*5830*/  @P0 R2UR UR6, R2 ;  /* 0x00000000020602ca */ /* 0x000fe400000e0000 */
[----:B------:R-:W-:Y:S02]  /*5840*/  PRMT R0, RZ, 0x654, R0 ;  /* 0x00000654ff007816 */ /* 0x000fe40000000000 */
[----:B------:R-:W-:Y:S02]  /*5850*/  @P0 R2UR UR5, R4 ;  /* 0x00000000040502ca */ /* 0x000fe400000e0000 */
[----:B------:R2:W-:Y:S03]  /*5860*/  SYNCS.ARRIVE.TRANS64.RED.A1T0 RZ, [R0+URZ], RZ ;  /* 0x000000ff00ff79a7 */ /* 0x0005e600081004ff */
[----:B------:R-:W-:Y:S04]  /*5870*/  @UP2 UMOV UR27, UR4 ;  /* 0x00000004001b2c82 */ /* 0x000fe80008000000 */
[----:B------:R-:W-:Y:S04]  /*5880*/  @UP2 UMOV UR14, UR6 ;  /* 0x00000006000e2c82 */ /* 0x000fe80008000000 */
[----:B------:R-:W-:Y:S01]  /*5890*/  @UP2 UMOV UR13, UR5 ;  /* 0x00000005000d2c82 */ /* 0x000fe20008000000 */
[----:B------:R-:W-:Y:S05]  /*58a0*/  BRA.U !UP0, `(.L_x_104) ;  /* 0x0000000108c07547 */ /* 0x000fea000b800000 */
[----:B------:R-:W-:Y:S02]  /*58b0*/  UIMAD.WIDE.U32 UR8, UR13, UR35, URZ ;  /* 0x000000230d0872a5 */ /* 0x000fe4000f8e00ff */
[----:B------:R-:W-:Y:S02]  /*58c0*/  UP2UR UR12, UPR, URZ, 0x4 ;  /* 0x00000004ff0c7883 */ /* 0x000fe40008000000 */
[----:B------:R-:W-:Y:S02]  /*58d0*/  UISETP.NE.AND UP2, UPT, UR34, 0x1, UPT ;  /* 0x000000012200788c */ /* 0x000fe4000bf45270 */
[----:B------:R-:W-:Y:S02]  /*58e0*/  UIMAD.WIDE.U32 UR10, UR14, UR32, URZ ;  /* 0x000000200e0a72a5 */ /* 0x000fe4000f8e00ff */
[----:B------:R-:W-:Y:S02]  /*58f0*/  USEL UR4, UR29, UR38, !UP2 ;  /* 0x000000261d047287 */ /* 0x000fe4000d000000 */
[----:B------:R-:W-:Y:S02]  /*5900*/  UISETP.NE.AND UP0, UPT, UR15, 0x1, UPT ;  /* 0x000000010f00788c */ /* 0x000fe4000bf05270 */
[----:B------:R-:W-:Y:S02]  /*5910*/  UP2UR UR22, UPR, URZ, 0x2 ;  /* 0x00000002ff167883 */ /* 0x000fe40008000000 */
[----:B------:R-:W-:Y:S02]  /*5920*/  UISETP.NE.AND UP1, UPT, UR42, 0x1, UPT ;  /* 0x000000012a00788c */ /* 0x000fe4000bf25270 */
[----:B-1----:R-:W-:Y:S02]  /*5930*/  UIMAD.WIDE.U32 UR18, UR4, UR16, URZ ;  /* 0x00000010041272a5 */ /* 0x002fe4000f8e00ff */
[----:B------:R-:W-:Y:S01]  /*5940*/  USEL UR7, UR37, UR39, !UP0 ;  /* 0x0000002725077287 */ /* 0x000fe2000c000000 */
[----:B------:R-:W-:Y:S02]  /*5950*/  UMOV UR5, UR9 ;  /* 0x0000000900057c82 */ /* 0x000fe40008000000 */
[----:B------:R-:W-:Y:S02]  /*5960*/  USHF.R.U32.HI UR6, URZ, UR40, UR5 ;  /* 0x00000028ff067299 */ /* 0x000fe40008011605 */
[----:B------:R-:W-:Y:S02]  /*5970*/  UIMAD.WIDE.U32 UR20, UR7, UR16, URZ ;  /* 0x00000010071472a5 */ /* 0x000fe4000f8e00ff */
[----:B------:R-:W-:Y:S02]  /*5980*/  USEL UR6, UR13, UR6, !UP2 ;  /* 0x000000060d067287 */ /* 0x000fe4000d000000 */
[----:B------:R-:W-:Y:S01]  /*5990*/  UISETP.NE.AND UP2, UPT, UR12, URZ, UPT ;  /* 0x000000ff0c00728c */ /* 0x000fe2000bf45270 */
[----:B------:R-:W-:Y:S01]  /*59a0*/  UMOV UR5, UR11 ;  /* 0x0000000b00057c82 */ /* 0x000fe20008000000 */
[----:B------:R-:W-:Y:S02]  /*59b0*/  UIMAD.WIDE.U32 UR10, UR6, UR16, URZ ;  /* 0x00000010060a72a5 */ /* 0x000fe4000f8e00ff */
[----:B------:R-:W-:Y:S03]  /*59c0*/  USHF.R.U32.HI UR8, URZ, UR33, UR5 ;  /* 0x00000021ff087299 */ /* 0x000fe60008011605 */
[----:B------:R-:W-:Y:S02]  /*59d0*/  UMOV UR5, UR19 ;  /* 0x0000001300057c82 */ /* 0x000fe40008000000 */
[----:B------:R-:W-:Y:S03]  /*59e0*/  @UP1 USHF.R.U32.HI UR4, URZ, UR17, UR5 ;  /* 0x00000011ff041299 */ /* 0x000fe60008011605 */
[----:B------:R-:W-:Y:S01]  /*59f0*/  UMOV UR5, UR21 ;  /* 0x0000001500057c82 */ /* 0x000fe20008000000 */
[----:B------:R-:W-:Y:S02]  /*5a00*/  UIMAD UR4, UR42, UR4, URZ ;  /* 0x000000042a0472a4 */ /* 0x000fe4000f8e02ff */
[----:B------:R-:W-:Y:S02]  /*5a10*/  @UP1 USHF.R.U32.HI UR7, URZ, UR17, UR5 ;  /* 0x00000011ff071299 */ /* 0x000fe40008011605 */
[----:B------:R-:W-:Y:S02]  /*5a20*/  USEL UR5, UR14, UR8, !UP0 ;  /* 0x000000080e057287 */ /* 0x000fe4000c000000 */
[----:B------:R-:W-:Y:S02]  /*5a30*/  UIMAD UR8, UR42, UR7, URZ ;  /* 0x000000072a0872a4 */ /* 0x000fe4000f8e02ff */
[----:B------:R-:W-:Y:S03]  /*5a40*/  UISETP.GE.AND UP0, UPT, UR6, UR4, UPT ;  /* 0x000000040600728c */ /* 0x000fe6000bf06270 */
[----:B------:R-:W-:Y:S01]  /*5a50*/  UMOV UR4, UR11 ;  /* 0x0000000b00047c82 */ /* 0x000fe20008000000 */
[----:B------:R-:W-:Y:S02]  /*5a60*/  UISETP.GE.OR UP0, UPT, UR5, UR8, UP0 ;  /* 0x000000080500728c */ /* 0x000fe40008706670 */
[----:B------:R-:W-:Y:S02]  /*5a70*/  USHF.R.U32.HI UR4, URZ, UR17, UR4 ;  /* 0x00000011ff047299 */ /* 0x000fe40008011604 */
[----:B------:R-:W-:Y:S02]  /*5a80*/  UIMAD.WIDE.U32 UR8, UR5, UR16, URZ ;  /* 0x00000010050872a5 */ /* 0x000fe4000f8e00ff */
[----:B------:R-:W-:Y:S04]  /*5a90*/  USEL UR10, UR6, UR4, !UP1 ;  /* 0x00000004060a7287 */ /* 0x000fe8000c800000 */
[----:B------:R-:W-:Y:S01]  /*5aa0*/  UIADD3 UR11, UPT, UPT, -UR10, URZ, URZ ;  /* 0x000000ff0a0b7290 */ /* 0x000fe2000fffe1ff */
[----:B------:R-:W-:Y:S02]  /*5ab0*/  @!UP0 UMOV UR4, UR9 ;  /* 0x0000000900048c82 */ /* 0x000fe40008000000 */
[----:B------:R-:W-:Y:S02]  /*5ac0*/  @!UP0 USHF.R.U32.HI UR4, URZ, UR17, UR4 ;  /* 0x00000011ff048299 */ /* 0x000fe40008011604 */
[----:B------:R-:W-:Y:S02]  /*5ad0*/  UIMAD UR8, UR42, UR11, UR6 ;  /* 0x0000000b2a0872a4 */ /* 0x000fe4000f8e0206 */
[----:B------:R-:W-:Y:S02]  /*5ae0*/  @!UP0 USEL UR4, UR5, UR4, !UP1 ;  /* 0x0000000405048287 */ /* 0x000fe4000c800000 */
[----:B------:R-:W-:Y:S02]  /*5af0*/  UISETP.NE.AND UP1, UPT, UR22, URZ, UPT ;  /* 0x000000ff1600728c */ /* 0x000fe4000bf25270 */
[----:B------:R-:W-:Y:S02]  /*5b00*/  @!UP0 UIMAD UR8, UR7, UR8, UR4 ;  /* 0x00000008070882a4 */ /* 0x000fe4000f8e0204 */
[----:B------:R-:W-:Y:S02]  /*5b10*/  @!UP0 UIADD3 UR9, UPT, UPT, UR10, -UR4, URZ ;  /* 0x800000040a098290 */ /* 0x000fe4000fffe0ff */
[----:B------:R-:W-:Y:S02]  /*5b20*/  UIADD3 UR4, UPT, UPT, -UR5, URZ, URZ ;  /* 0x000000ff05047290 */ /* 0x000fe4000fffe1ff */
[----:B------:R-:W-:Y:S02]  /*5b30*/  UIADD3 UR7, UPT, UPT, -UR6, URZ, URZ ;  /* 0x000000ff06077290 */ /* 0x000fe4000fffe1ff */
[----:B------:R-:W-:Y:S02]  /*5b40*/  @!UP0 UIMAD UR6, UR9, UR42, UR5 ;  /* 0x0000002a090682a4 */ /* 0x000fe4000f8e0205 */
[----:B------:R-:W-:Y:S02]  /*5b50*/  UIMAD UR14, UR15, UR4, UR14 ;  /* 0x000000040f0e72a4 */ /* 0x000fe4000f8e020e */
[----:B------:R-:W-:Y:S01]  /*5b60*/  UIMAD UR13, UR34, UR7, UR13 ;  /* 0x00000007220d72a4 */ /* 0x000fe2000f8e020d */
[----:B------:R-:W-:Y:S02]  /*5b70*/  @!UP0 UMOV UR5, UR8 ;  /* 0x0000000800058c82 */ /* 0x000fe40008000000 */
[----:B------:R-:W-:Y:S02]  /*5b80*/  UIMAD UR14, UR5, UR15, UR14 ;  /* 0x0000000f050e72a4 */ /* 0x000fe4000f8e020e */
[----:B------:R-:W-:Y:S11]  /*5b90*/  UIMAD UR13, UR6, UR34, UR13 ;  /* 0x00000022060d72a4 */ /* 0x000ff6000f8e020d */
[----:B------:R-:W-:Y:S01]  /*5ba0*/  @!UPT UIADD3 URZ, UPT, UPT, URZ, URZ, URZ ;  /* 0x000000fffffff290 */ /* 0x000fe2000fffe0ff */
.L_x_104:
[----:B------:R-:W3:Y:S01]  /*5bb0*/  @!UP3 LDCU.128 UR20, c[0x0][0xf10] ;  /* 0x0001e200ff14b7ac */ /* 0x000ee20008000c00 */
[----:B------:R-:W-:Y:S04]  /*5bc0*/  ISETP.NE.U32.AND P0, PT, RZ, UR30, PT ;  /* 0x0000001eff007c0c */ /* 0x000fe8000bf05070 */
[----:B------:R-:W-:Y:S01]  /*5bd0*/  ISETP.NE.AND.EX P0, PT, RZ, UR31, PT, P0 ;  /* 0x0000001fff007c0c */ /* 0x000fe2000bf05300 */
[----:B------:R-:W4:Y:S01]  /*5be0*/  @!UP3 LDCU UR5, c[0x0][0xf0c] ;  /* 0x0001e180ff05b7ac */ /* 0x000f220008000800 */
[----:B------:R-:W-:Y:S02]  /*5bf0*/  USHF.L.U32 UR11, UR26, 0x7, URZ ;  /* 0x000000071a0b7899 */ /* 0x000fe400080006ff */
[----:B------:R-:W-:Y:S02]  /*5c00*/  USHF.L.U32 UR10, UR28, 0x6, URZ ;  /* 0x000000061c0a7899 */ /* 0x000fe400080006ff */
[----:B---3--:R-:W-:Y:S07]  /*5c10*/  UIMAD.WIDE.U32 UR6, UR14, UR20, URZ ;  /* 0x000000140e0672a5 */ /* 0x008fee000f8e00ff */
[----:B------:R-:W-:Y:S01]  /*5c20*/  @!UP3 UMOV UR4, UR7 ;  /* 0x000000070004bc82 */ /* 0x000fe20008000000 */
[----:B----4-:R-:W-:Y:S02]  /*5c30*/  @!UP3 UISETP.NE.AND UP0, UPT, UR5, 0x1, UPT ;  /* 0x000000010500b88c */ /* 0x010fe4000bf05270 */
[----:B------:R-:W-:Y:S02]  /*5c40*/  @!UP3 USHF.R.U32.HI UR4, URZ, UR21, UR4 ;  /* 0x00000015ff04b299 */ /* 0x000fe40008011604 */
[----:B------:R-:W-:Y:S02]  /*5c50*/  UIMAD.WIDE.U32 UR6, UR13, UR23, URZ ;  /* 0x000000170d0672a5 */ /* 0x000fe4000f8e00ff */
[----:B------:R-:W-:Y:S02]  /*5c60*/  @!UP3 USEL UR8, UR14, UR4, !UP0 ;  /* 0x000000040e08b287 */ /* 0x000fe4000c000000 */
[----:B------:R-:W-:Y:S03]  /*5c70*/  @!UP3 UISETP.NE.AND UP0, UPT, UR22, 0x1, UPT ;  /* 0x000000011600b88c */ /* 0x000fe6000bf05270 */
[----:B------:R-:W-:Y:S02]  /*5c80*/  @!UP3 UMOV UR6, UR7 ;  /* 0x000000070006bc82 */ /* 0x000fe40008000000 */
[----:B------:R-:W3:Y:S02]  /*5c90*/  @!UP3 LDCU UR4, c[0x0][0xf20] ;  /* 0x0001e400ff04b7ac */ /* 0x000ee40008000800 */
[----:B---3--:R-:W-:Y:S04]  /*5ca0*/  @!UP3 USHF.R.U32.HI UR6, URZ, UR4, UR6 ;  /* 0x00000004ff06b299 */ /* 0x008fe80008011606 */
[----:B------:R-:W-:Y:S04]  /*5cb0*/  @!UP3 USEL UR6, UR13, UR6, !UP0 ;  /* 0x000000060d06b287 */ /* 0x000fe8000c000000 */
[----:B------:R-:W-:Y:S02]  /*5cc0*/  @!UP3 UIADD3 UR4, UPT, UPT, -UR8, UR6, URZ ;  /* 0x000000060804b290 */ /* 0x000fe4000fffe1ff */
[----:B------:R-:W-:Y:S02]  /*5cd0*/  @!UP3 UIADD3 UR6, UPT, UPT, UR8, -UR6, URZ ;  /* 0x800000060806b290 */ /* 0x000fe4000fffe0ff */
[----:B------:R-:W-:Y:S02]  /*5ce0*/  @!UP3 UIMAD UR14, UR4, UR5, UR14 ;  /* 0x00000005040eb2a4 */ /* 0x000fe4000f8e020e */
[----:B------:R-:W-:Y:S01]  /*5cf0*/  @!UP3 UIMAD UR13, UR6, UR22, UR13 ;  /* 0x00000016060db2a4 */ /* 0x000fe2000f8e020d */
[----:B------:R-:W-:Y:S11]  /*5d00*/  BRA.U UP4, `(.L_x_105) ;  /* 0x0000000104107547 */ /* 0x000ff6000b800000 */
[----:B--2---:R-:W-:Y:S04]  /*5d10*/  MOV R0, UR43 ;  /* 0x0000002b00007c02 */ /* 0x004fe80008000f00 */
[----:B------:R-:W-:Y:S04]  /*5d20*/  SHF.L.U32 R5, R0, 0x1f, RZ ;  /* 0x0000001f00057819 */ /* 0x000fe800000006ff */
[----:B------:R-:W2:Y:S02]  /*5d30*/  SYNCS.PHASECHK.TRANS64.TRYWAIT P1, [UR24+0x138], R5 ;  /* 0x00013805ff0075a7 */ /* 0x000ea40008021118 */
[----:B--2---:R-:W-:Y:S05]  /*5d40*/  @!P1 BRA `(.L_x_106) ;  /* 0x0000004000889947 */ /* 0x004fea0003800000 */
.L_x_105:
[----:B------:R-:W-:Y:S05]  /*5d50*/  BRA.U !UP6, `(.L_x_107) ;  /* 0x000000010e387547 */ /* 0x000fea000b800000 */
[----:B------:R-:W-:Y:S01]  /*5d60*/  UPLOP3.LUT UP1, UPT, UPT, UPT, UP5, 0x80, 0x8 ;  /* 0x000000000008789c */ /* 0x000fe20003f2f050 */
[----:B--2---:R-:W-:Y:S01]  /*5d70*/  HFMA2 R0, -RZ, RZ, 0, 5.9604644775390625e-08 ;  /* 0x00000001ff007431 */ /* 0x004fe200000001ff */
[----:B------:R-:W2:Y:S01]  /*5d80*/  LDCU.64 UR8, c[0x0][0x358] ;  /* 0x00006b00ff0877ac */ /* 0x000ea20008000a00 */
[----:B------:R-:W-:Y:S03]  /*5d90*/  IMAD.MOV.U32 R84, RZ, RZ, 0x1 ;  /* 0x00000001ff547424 */ /* 0x000fe600078e00ff */
[----:B------:R-:W-:Y:S05]  /*5da0*/  PLOP3.LUT P1, PT, PT, PT, UP1, 0x80, 0x8 ;  /* 0x000000000008781c */ /* 0x000fea0003f2f018 */
[----:B------:R-:W3:Y:S01]  /*5db0*/  @UP1 LDCU.64 UR4, c[0x0][0xc88] ;  /* 0x00019100ff0417ac */ /* 0x000ee20008000a00 */
[----:B------:R-:W-:Y:S07]  /*5dc0*/  @UP1 UIMAD UR6, UR36, UR30, URZ ;  /* 0x0000001e240612a4 */ /* 0x000fee000f8e02ff */
[----:B------:R-:W-:Y:S01]  /*5dd0*/  @!P1 PRMT R84, R0, 0x7610, R84 ;  /* 0x0000761000549816 */ /* 0x000fe20000000054 */
[----:B---3--:R-:W-:Y:S06]  /*5de0*/  @UP1 UIMAD.WIDE UR4, UR6, 0x4, UR4 ;  /* 0x00000004060418a5 */ /* 0x008fec000f8e0204 */
[----:B------:R-:W-:Y:S01]  /*5df0*/  IMAD.U32 R4, RZ, RZ, UR4 ;  /* 0x00000004ff047e24 */ /* 0x000fe2000f8e00ff */
[----:B------:R-:W-:Y:S04]  /*5e00*/  MOV R5, UR5 ;  /* 0x0000000500057c02 */ /* 0x000fe80008000f00 */
[----:B------:R-:W3:Y:S01]  /*5e10*/  @!UP1 LDCU UR4, c[0x0][0xc80] ;  /* 0x00019000ff0497ac */ /* 0x000ee20008000800 */
[----:B--2--5:R4:W5:Y:S02]  /*5e20*/  @P1 LDG.E R41, desc[UR8][R4.64] ;  /* 0x0000000804291981 */ /* 0x024964000c1e1900 */
[----:B---34-:R-:W-:Y:S07]  /*5e30*/  @!P1 IMAD.U32 R41, RZ, RZ, UR4 ;  /* 0x00000004ff299e24 */ /* 0x018fee000f8e00ff */
.L_x_107:
[----:B-----5:R-:W-:Y:S01]  /*5e40*/  @!P0 FSETP.EQ.AND P2, PT, R41, RZ, PT ;  /* 0x000000ff2900820b */ /* 0x020fe20003f42000 */
[----:B------:R-:W-:Y:S01]  /*5e50*/  @!UPT UIADD3 URZ, UPT, UPT, URZ, URZ, URZ ;  /* 0x000000fffffff290 */ /* 0x000fe2000fffe0ff */
[----:B------:R-:W-:Y:S11]  /*5e60*/  @!P0 BRA `(.L_x_108) ;  /* 0x0000000000148947 */ /* 0x000ff60003800000 */
[----:B------:R-:W-:Y:S02]  /*5e70*/  LOP3.LUT P0, RZ, R84, 0xff, RZ, 0xc0, !PT ;  /* 0x000000ff54ff7812 */ /* 0x000fe4000780c0ff */
[----:B------:R-:W-:Y:S04]  /*5e80*/  PLOP3.LUT P2, PT, PT, PT, UP1, 0x80, 0x8 ;  /* 0x000000000008781c */ /* 0x000fe80003f4f018 */
[----:B------:R-:W-:Y:S07]  /*5e90*/  PLOP3.LUT P2, PT, P2, PT, PT, 0x8, 0x80 ;  /* 0x000000000080781c */ /* 0x000fee000174e170 */
[----:B------:R-:W-:Y:S11]  /*5ea0*/  @P0 FSETP.EQ.AND P2, PT, R41, RZ, PT ;  /* 0x000000ff2900020b */ /* 0x000ff60003f42000 */
[----:B------:R-:W-:Y:S02]  /*5eb0*/  @!UPT UIADD3 URZ, UPT, UPT, URZ, URZ, URZ ;  /* 0x000000fffffff290 */ /* 0x000fe4000fffe0ff */
.L_x_108:
[----:B------:R-:W-:Y:S01]  /*5ec0*/  ULEA UR4, UR25, UR24, 0x3 ;  /* 0x0000001819047291 */ /* 0x000fe2000f8e18ff */
[----:B--2---:R-:W-:Y:S02]  /*5ed0*/  SHF.L.U32 R5, R11, 0x1f, RZ ;  /* 0x0000001f0b057819 */ /* 0x004fe400000006ff */
[----:B------:R-:W-:Y:S04]  /*5ee0*/  ELECT P1, URZ, PT ;  /* 0x0000000000ff782f */ /* 0x000fe80003820000 */
[----:B------:R-:W-:Y:S02]  /*5ef0*/  PLOP3.LUT P1, PT, P2, P1, PT, 0xf2, 0x2f ;  /* 0x00000000002f781c */ /* 0x000fe40001723e72 */
[----:B------:R-:W2:Y:S02]  /*5f00*/  SYNCS.PHASECHK.TRANS64.TRYWAIT P0, [UR4+0x118], R5 ;  /* 0x00011805ff0075a7 */ /* 0x000ea40008001104 */
[----:B--2---:R-:W-:Y:S09]  /*5f10*/  @!P0 BRA `(.L_x_109) ;  /* 0x00000040002c8947 */ /* 0x004ff20003800000 */
.L_x_203:
[----:B------:R-:W-:Y:S01]  /*5f20*/  VOTEU.ALL UP0, P1 ;  /* 0x0000000000ff7886 */ /* 0x000fe20000800000 */
[----:B------:R-:W-:Y:S01]  /*5f30*/  @!P1 IADD3 R4, P0, PT, R12, 0x980, RZ ;  /* 0x000009800c049810 */ /* 0x000fe20007f1e0ff */
[----:B------:R-:W-:Y:S01]  /*5f40*/  UIADD3 UR9, UPT, UPT, UR4, 0x100, URZ ;  /* 0x0000010004097890 */ /* 0x000fe2000fffe0ff */
[----:B------:R-:W-:Y:S01]  /*5f50*/  VIADD R10, R10, 0x1 ;  /* 0x000000010a0a7836 */ /* 0x000fe20000000000 */
[----:B------:R-:W-:Y:S01]  /*5f60*/  UMOV UR22, 0x0 ;  /* 0x0000000000167882 */ /* 0x000fe20000000000 */
[----:B------:R-:W-:Y:S01]  /*5f70*/  @!UP0 ULEA UR5, UR25, UR24, 0xd ;  /* 0x0000001819058291 */ /* 0x000fe2000f8e68ff */
[----:B------:R-:W-:Y:S01]  /*5f80*/  @!P1 IMAD.X R2, RZ, RZ, R13, P0 ;  /* 0x000000ffff029224 */ /* 0x000fe200000e060d */
[----:B------:R-:W-:Y:S01]  /*5f90*/  @!P1 R2UR UR7, R4 ;  /* 0x00000000040792ca */ /* 0x000fe200000e0000 */
[----:B------:R-:W-:Y:S01]  /*5fa0*/  UMOV UR23, 0x10000000 ;  /* 0x1000000000177882 */ /* 0x000fe20000000000 */
[----:B------:R-:W-:Y:S02]  /*5fb0*/  @!UP0 UIADD3 UR8, UPT, UPT, UR5, 0x200, URZ ;  /* 0x0000020005088890 */ /* 0x000fe4000fffe0ff */
[----:B------:R-:W-:Y:S01]  /*5fc0*/  UIADD3 UR5, UPT, UPT, UR25, 0x1, URZ ;  /* 0x0000000119057890 */ /* 0x000fe2000fffe0ff */
[----:B------:R-:W-:Y:S03]  /*5fd0*/  UMOV UR12, UR36 ;  /* 0x00000024000c7c82 */ /* 0x000fe60008000000 */
[----:B------:R-:W-:Y:S04]  /*5fe0*/  UISETP.NE.AND UP0, UPT, UR5, 0x3, UPT ;  /* 0x000000030500788c */ /* 0x000fe8000bf05270 */
[----:B------:R-:W-:Y:S01]  /*5ff0*/  USEL UR6, UR5, URZ, UP0 ;  /* 0x000000ff05067287 */ /* 0x000fe20008000000 */
[----:B------:R-:W-:Y:S01]  /*6000*/  @!P1 R2UR UR5, R2 ;  /* 0x00000000020592ca */ /* 0x000fe200000e0000 */
[----:B------:R-:W-:Y:S01]  /*6010*/  IMAD.U32 R4, RZ, RZ, UR7 ;  /* 0x00000007ff047e24 */ /* 0x000fe2000f8e00ff */
[----:B------:R-:W-:Y:S01]  /*6020*/  USEL UR20, URZ, 0x1, UP0 ;  /* 0x00000001ff147887 */ /* 0x000fe20008000000 */
[----:B------:R-:W-:Y:S01]  /*6030*/  @!P1 IMAD.MOV.U32 R2, RZ, RZ, 0x2000 ;  /* 0x00002000ff029424 */ /* 0x000fe200078e00ff */
[----:B------:R-:W-:Y:S01]  /*6040*/  VOTEU.ALL UP0, P1 ;  /* 0x0000000000ff7886 */ /* 0x000fe20000800000 */
[----:B------:R-:W-:Y:S01]  /*6050*/  UPRMT UR7, UR55, 0x654, UR9 ;  /* 0x0000065437077896 */ /* 0x000fe20008000009 */
[----:B------:R-:W-:Y:S02]  /*6060*/  @!P1 R2UR UR18, R4 ;  /* 0x00000000041292ca */ /* 0x000fe400000e0000 */
[----:B------:R-:W-:Y:S04]  /*6070*/  LOP3.LUT R11, R11, UR20, RZ, 0x3c, !PT ;  /* 0x000000140b0b7c12 */ /* 0x000fe8000f8e3cff */
[----:B--2---:R-:W-:Y:S01]  /*6080*/  SHF.L.U32 R0, R11, 0x1f, RZ ;  /* 0x0000001f0b007819 */ /* 0x004fe200000006ff */
[----:B------:R-:W-:Y:S01]  /*6090*/  IMAD.U32 R5, RZ, RZ, UR5 ;  /* 0x00000005ff057e24 */ /* 0x000fe2000f8e00ff */
[----:B------:R-:W-:Y:S04]  /*60a0*/  ULEA UR5, UR6, UR24, 0x3 ;  /* 0x0000001806057291 */ /* 0x000fe8000f8e18ff */
[----:B------:R-:W-:Y:S11]  /*60b0*/  @!P1 R2UR UR19, R5 ;  /* 0x00000000051392ca */ /* 0x000ff600000e0000 */
[----:B------:R-:W-:Y:S02]  /*60c0*/  @!UPT UIADD3 URZ, UPT, UPT, URZ, URZ, URZ ;  /* 0x000000fffffff290 */ /* 0x000fe4000fffe0ff */
[----:B------:R2:W-:Y:S01]  /*60d0*/  @!UP0 UTMALDG.3D [UR8], [UR18], desc[UR22] ;  /* 0x00001608120085b4 */ /* 0x0005e20008011000 */
[----:B------:R2:W-:Y:S01]  /*60e0*/  @!P1 SYNCS.ARRIVE.TRANS64.RED.A0TR RZ, [UR4+0x100], R2 ;  /* 0x00010002ffff99a7 */ /* 0x0005e20008300404 */
[----:B------:R-:W-:Y:S01]  /*60f0*/  SYNCS.ARRIVE.TRANS64.RED.A1T0 RZ, [UR7], RZ ;  /* 0x000000ffffff79a7 */ /* 0x000fe20008100407 */
[----:B------:R-:W3:Y:S02]  /*6100*/  SYNCS.PHASECHK.TRANS64.TRYWAIT P0, [UR5+0x118], R0 ;  /* 0x00011800ff0075a7 */ /* 0x000ee40008001105 */
[----:B--23--:R-:W-:Y:S05]  /*6110*/  @!P0 BRA `(.L_x_110) ;  /* 0x0000003c00c48947 */ /* 0x00cfea0003800000 */
.L_x_205:
[----:B------:R-:W-:Y:S01]  /*6120*/  UIADD3 UR9, UPT, UPT, UR5, 0x100, URZ ;  /* 0x0000010005097890 */ /* 0x000fe2000fffe0ff */
[----:B------:R-:W-:Y:S01]  /*6130*/  @!P1 IADD3 R2, P0, PT, R12, 0x980, RZ ;  /* 0x000009800c029810 */ /* 0x000fe20007f1e0ff */
[----:B------:R-:W-:Y:S01]  /*6140*/  UPLOP3.LUT UP4, UPT, UPT, UPT, UPT, 0x80, 0x8 ;  /* 0x000000000008789c */ /* 0x000fe20003f8f070 */
[----:B------:R-:W-:Y:S01]  /*6150*/  R2UR UR22, R86 ;  /* 0x00000000561672ca */ /* 0x000fe200000e0000 */
[----:B------:R-:W-:Y:S01]  /*6160*/  UMOV UR20, 0x0 ;  /* 0x0000000000147882 */ /* 0x000fe20000000000 */
[----:B------:R-:W-:Y:S01]  /*6170*/  UMOV UR21, 0x10000000 ;  /* 0x1000000000157882 */ /* 0x000fe20000000000 */
[----:B------:R-:W-:Y:S01]  /*6180*/  UMOV UR12, UR36 ;  /* 0x00000024000c7c82 */ /* 0x000fe20008000000 */
[----:B------:R-:W-:Y:S01]  /*6190*/  VOTEU.ALL UP0, P1 ;  /* 0x0000000000ff7886 */ /* 0x000fe20000800000 */
[----:B--2---:R-:W-:Y:S01]  /*61a0*/  @!P1 IMAD.X R0, RZ, RZ, R13, P0 ;  /* 0x000000ffff009224 */ /* 0x004fe200000e060d */
[----:B------:R-:W-:Y:S01]  /*61b0*/  R2UR UR19, R87 ;  /* 0x00000000571372ca */ /* 0x000fe200000e0000 */
[----:B------:R-:W-:Y:S01]  /*61c0*/  UMOV UR36, UR27 ;  /* 0x0000001b00247c82 */ /* 0x000fe20008000000 */
[C---:B------:R-:W-:Y:S01]  /*61d0*/  ISETP.NE.AND P0, PT, R10.reuse, 0x2, PT ;  /* 0x000000020a00780c */ /* 0x040fe20003f05270 */
[----:B------:R-:W-:Y:S02]  /*61e0*/  @!UP0 ULEA UR4, UR6, UR24, 0xd ;  /* 0x0000001806048291 */ /* 0x000fe4000f8e68ff */
[----:B------:R-:W-:Y:S01]  /*61f0*/  @!UP0 UIADD3 UR10, UPT, UPT, UR10, 0x20, URZ ;  /* 0x000000200a0a8890 */ /* 0x000fe2000fffe0ff */
[----:B------:R-:W-:Y:S01]  /*6200*/  SEL R10, R10, RZ, P0 ;  /* 0x000000ff0a0a7207 */ /* 0x000fe20000000000 */
[----:B------:R-:W-:Y:S02]  /*6210*/  @!UP0 UIADD3 UR8, UPT, UPT, UR4, 0x200, URZ ;  /* 0x0000020004088890 */ /* 0x000fe4000fffe0ff */
[----:B------:R-:W-:Y:S01]  /*6220*/  UIADD3 UR4, UPT, UPT, UR6, 0x1, URZ ;  /* 0x0000000106047890 */ /* 0x000fe2000fffe0ff */
[----:B------:R-:W-:Y:S01]  /*6230*/  @!P1 R2UR UR6, R2 ;  /* 0x00000000020692ca */ /* 0x000fe200000e0000 */
[----:B------:R-:W-:Y:S02]  /*6240*/  UIADD3 UR28, UPT, UPT, UR13, UR22, URZ ;  /* 0x000000160d1c7290 */ /* 0x000fe4000fffe0ff */
[----:B------:R-:W-:Y:S02]  /*6250*/  UISETP.NE.AND UP0, UPT, UR4, 0x3, UPT ;  /* 0x000000030400788c */ /* 0x000fe4000bf05270 */
[----:B------:R-:W-:Y:S02]  /*6260*/  UIADD3 UR26, UPT, UPT, UR14, UR19, URZ ;  /* 0x000000130e1a7290 */ /* 0x000fe4000fffe0ff */
[----:B------:R-:W-:Y:S01]  /*6270*/  USEL UR25, UR4, URZ, UP0 ;  /* 0x000000ff04197287 */ /* 0x000fe20008000000 */
[----:B------:R-:W-:Y:S01]  /*6280*/  @!P1 R2UR UR4, R0 ;  /* 0x00000000000492ca */ /* 0x000fe200000e0000 */
[----:B------:R-:W-:Y:S01]  /*6290*/  USEL UR18, URZ, 0x1, UP0 ;  /* 0x00000001ff127887 */ /* 0x000fe20008000000 */
[----:B------:R-:W-:Y:S01]  /*62a0*/  SEL R0, RZ, 0x1, P0 ;  /* 0x00000001ff007807 */ /* 0x000fe20000000000 */
[----:B------:R-:W-:Y:S02]  /*62b0*/  VOTEU.ALL UP0, P1 ;  /* 0x0000000000ff7886 */ /* 0x000fe40000800000 */
[----:B------:R-:W-:Y:S01]  /*62c0*/  IMAD.U32 R4, RZ, RZ, UR6 ;  /* 0x00000006ff047e24 */ /* 0x000fe2000f8e00ff */
[----:B------:R-:W-:Y:S02]  /*62d0*/  LOP3.LUT R9, R9, R0, RZ, 0x3c, !PT ;  /* 0x0000000009097212 */ /* 0x000fe400078e3cff */
[----:B------:R-:W-:Y:S02]  /*62e0*/  LOP3.LUT R11, R11, UR18, RZ, 0x3c, !PT ;  /* 0x000000120b0b7c12 */ /* 0x000fe4000f8e3cff */
[----:B------:R-:W-:Y:S03]  /*62f0*/  @!P1 R2UR UR6, R4 ;  /* 0x00000000040692ca */ /* 0x000fe600000e0000 */
[----:B------:R-:W-:Y:S01]  /*6300*/  IMAD.U32 R5, RZ, RZ, UR4 ;  /* 0x00000004ff057e24 */ /* 0x000fe2000f8e00ff */
[----:B------:R-:W-:Y:S04]  /*6310*/  UPRMT UR4, UR55, 0x654, UR9 ;  /* 0x0000065437047896 */ /* 0x000fe80008000009 */
[----:B------:R-:W-:Y:S11]  /*6320*/  @!P1 R2UR UR7, R5 ;  /* 0x00000000050792ca */ /* 0x000ff600000e0000 */
[----:B------:R-:W-:Y:S02]  /*6330*/  @!UPT UIADD3 URZ, UPT, UPT, URZ, URZ, URZ ;  /* 0x000000fffffff290 */ /* 0x000fe4000fffe0ff */
[----:B------:R2:W-:Y:S01]  /*6340*/  @!UP0 UTMALDG.3D [UR8], [UR6], desc[UR20] ;  /* 0x00001408060085b4 */ /* 0x0005e20008011000 */
[----:B------:R2:W-:Y:S01]  /*6350*/  @!P1 SYNCS.ARRIVE.TRANS64.RED.A0TR RZ, [UR5+0x100], R3 ;  /* 0x00010003ffff99a7 */ /* 0x0005e20008300405 */
[----:B------:R-:W-:Y:S01]  /*6360*/  SYNCS.ARRIVE.TRANS64.RED.A1T0 RZ, [UR4], RZ ;  /* 0x000000ffffff79a7 */ /* 0x000fe20008100404 */
[----:B------:R-:W-:Y:S05]  /*6370*/  BRA.U UP2, `(.L_x_111) ;  /* 0xfffffff102d07547 */ /* 0x000fea000b83ffff */
[----:B------:R-:W-:Y:S01]  /*6380*/  UIADD3 UR24, UPT, UPT, UR24, 0x118, URZ ;  /* 0x0000011818187890 */ /* 0x000fe2000fffe0ff */
[----:B--2---:R-:W-:-:S03]  /*6390*/  SHF.L.U32 R3, R11, 0x1f, RZ ;  /* 0x0000001f0b037819 */ /* 0x004fc600000006ff */
[----:B------:R-:W-:-:S09]  /*63a0*/  ULEA UR4, UR25, UR24, 0x3 ;  /* 0x0000001819047291 */ /* 0x000fd2000f8e18ff */
[----:B------:R-:W2:Y:S02]  /*63b0*/  SYNCS.PHASECHK.TRANS64.TRYWAIT P0, [UR4], R3 ;  /* 0x00000003ff0075a7 */ /* 0x000ea40008001104 */
[----:B--2---:R-:W-:Y:S05]  /*63c0*/  @!P0 BRA `(.L_x_112) ;  /* 0x0000003c00308947 */ /* 0x004fea0003800000 */
.L_x_207:
[----:B------:R-:W-:-:S04]  /*63d0*/  UIADD3 UR4, UPT, UPT, UR25, 0x1, URZ ;  /* 0x0000000119047890 */ /* 0x000fc8000fffe0ff */
[----:B------:R-:W-:-:S04]  /*63e0*/  UISETP.NE.AND UP0, UPT, UR4, 0x3, UPT ;  /* 0x000000030400788c */ /* 0x000fc8000bf05270 */
[----:B------:R-:W-:Y:S02]  /*63f0*/  USEL UR6, URZ, 0x1, UP0 ;  /* 0x00000001ff067887 */ /* 0x000fe40008000000 */
[----:B------:R-:W-:-:S04]  /*6400*/  USEL UR4, UR4, URZ, UP0 ;  /* 0x000000ff04047287 */ /* 0x000fc80008000000 */
[----:B------:R-:W-:Y:S01]  /*6410*/  ULEA UR5, UR4, UR24, 0x3 ;  /* 0x0000001804057291 */ /* 0x000fe2000f8e18ff */
[----:B------:R-:W-:-:S04]  /*6420*/  LOP3.LUT R11, R11, UR6, RZ, 0x3c, !PT ;  /* 0x000000060b0b7c12 */ /* 0x000fc8000f8e3cff */
[----:B--2---:R-:W-:-:S04]  /*6430*/  SHF.L.U32 R3, R11, 0x1f, RZ ;  /* 0x0000001f0b037819 */ /* 0x004fc800000006ff */
[----:B------:R-:W2:Y:S02]  /*6440*/  SYNCS.PHASECHK.TRANS64.TRYWAIT P0, [UR5], R3 ;  /* 0x00000003ff0075a7 */ /* 0x000ea40008001105 */
[----:B--2---:R-:W-:Y:S05]  /*6450*/  @!P0 BRA `(.L_x_113) ;  /* 0x0000003c00248947 */ /* 0x004fea0003800000 */
.L_x_209:
[----:B------:R-:W-:-:S04]  /*6460*/  UIADD3 UR4, UPT, UPT, UR4, 0x1, URZ ;  /* 0x0000000104047890 */ /* 0x000fc8000fffe0ff */
[----:B------:R-:W-:-:S04]  /*6470*/  UISETP.NE.AND UP0, UPT, UR4, 0x3, UPT ;  /* 0x000000030400788c */ /* 0x000fc8000bf05270 */
[----:B------:R-:W-:Y:S02]  /*6480*/  USEL UR5, URZ, 0x1, UP0 ;  /* 0x00000001ff057887 */ /* 0x000fe40008000000 */
[----:B------:R-:W-:-:S04]  /*6490*/  USEL UR4, UR4, URZ, UP0 ;  /* 0x000000ff04047287 */ /* 0x000fc80008000000 */
[----:B------:R-:W-:Y:S01]  /*64a0*/  ULEA UR4, UR4, UR24, 0x3 ;  /* 0x0000001804047291 */ /* 0x000fe2000f8e18ff */
[----:B--2---:R-:W-:-:S04]  /*64b0*/  LOP3.LUT R3, R11, UR5, RZ, 0x3c, !PT ;  /* 0x000000050b037c12 */ /* 0x004fc8000f8e3cff */
[----:B------:R-:W-:Y:S01]  /*64c0*/  SHF.L.U32 R3, R3, 0x1f, RZ ;  /* 0x0000001f03037819 */ /* 0x000fe200000006ff */
[----:B------:R-:W-:-:S07]  /*64d0*/  IMAD.U32 R0, RZ, RZ, UR4 ;  /* 0x00000004ff007e24 */ /* 0x000fce000f8e00ff */
.L_x_114:
[----:B--2---:R2:W3:Y:S02]  /*64e0*/  SYNCS.PHASECHK.TRANS64.TRYWAIT P0, [R0+URZ], R3 ;  /* 0x00000003000075a7 */ /* 0x0044e400080011ff */
[----:B---3--:R-:W-:Y:S05]  /*64f0*/  @!P0 NANOSLEEP.SYNCS 0x989680 ;  /* 0x009896800000895d */ /* 0x008fea0003900000 */
[----:B------:R-:W3:Y:S02]  /*6500*/  @!P0 SYNCS.PHASECHK.TRANS64 P0, [R0+URZ], R3 ;  /* 0x00000003000085a7 */ /* 0x000ee400080010ff */
[----:B-1-3--:R-:W-:Y:S05]  /*6510*/  @P0 EXIT ;  /* 0x000000000000094d */ /* 0x00afea0003800000 */
[----:B------:R-:W-:Y:S05]  /*6520*/  BRA `(.L_x_114) ;  /* 0xfffffffc00ec7947 */ /* 0x000fea000383ffff */
.L_x_102:
[----:B------:R-:W-:-:S06]  /*6530*/  UISETP.GE.AND UP0, UPT, UR18, 0x4, UPT ;  /* 0x000000041200788c */ /* 0x000fcc000bf06270 */
[----:B------:R-:W-:-:S13]  /*6540*/  PLOP3.LUT P0, PT, PT, PT, UP0, 0x80, 0x8 ;  /* 0x000000000008781c */ /* 0x000fda0003f0f008 */
[----:B------:R-:W-:Y:S05]  /*6550*/  @!P0 EXIT ;  /* 0x000000000000894d */ /* 0x000fea0003800000 */
[----:B------:R-:W-:Y:S01]  /*6560*/  BAR.SYNC.DEFER_BLOCKING 0x6, 0xa0 ;  /* 0x0182800000007b1d */ /* 0x000fe20000010000 */
[C---:B------:R-:W-:Y:S01]  /*6570*/  IMAD.SHL.U32 R2, R92.reuse, 0x20, RZ ;  /* 0x000000205c027824 */ /* 0x040fe200078e00ff */
[C---:B------:R-:W-:Y:S01]  /*6580*/  LOP3.LUT R93, R92.reuse, 0x2, RZ, 0xc0, !PT ;  /* 0x000000025c5d7812 */ /* 0x040fe200078ec0ff */
[C---:B------:R-:W-:Y:S01]  /*6590*/  IMAD.SHL.U32 R97, R92.reuse, 0x4, RZ ;  /* 0x000000045c617824 */ /* 0x040fe200078e00ff */
[C---:B------:R-:W-:Y:S01]  /*65a0*/  LOP3.LUT R98, R92.reuse, 0x60, RZ, 0xc0, !PT ;  /* 0x000000605c627812 */ /* 0x040fe200078ec0ff */
[----:B------:R-:W-:Y:S01]  /*65b0*/  IMAD.U32 R37, R92, 0x10000, RZ ;  /* 0x000100005c257824 */ /* 0x000fe200078e00ff */
[----:B------:R-:W-:Y:S01]  /*65c0*/  UMOV UR47, 0x400 ;  /* 0x00000400002f7882 */ /* 0x000fe20000000000 */
[----:B------:R-:W1:Y:S01]  /*65d0*/  LDCU.64 UR4, c[0x0][0xc90] ;  /* 0x00019200ff0477ac */ /* 0x000e620008000a00 */
[----:B------:R-:W2:Y:S01]  /*65e0*/  LDC.64 R78, c[0x0][0xcb0] ;  /* 0x00032c00ff4e7b82 */ /* 0x000ea20000000a00 */
[----:B------:R-:W-:Y:S01]  /*65f0*/  LOP3.LUT R4, R2, 0xc0, RZ, 0xc0, !PT ;  /* 0x000000c002047812 */ /* 0x000fe200078ec0ff */
[----:B------:R-:W-:Y:S01]  /*6600*/  HFMA2 R36, -RZ, RZ, 0, 0 ;  /* 0x00000000ff247431 */ /* 0x000fe200000001ff */
[----:B------:R-:W-:Y:S01]  /*6610*/  ULEA UR47, UR55, UR47, 0x18 ;  /* 0x0000002f372f7291 */ /* 0x000fe2000f8ec0ff */
[----:B------:R-:W-:-:S02]  /*6620*/  LOP3.LUT R92, R92, 0x4, RZ, 0xc0, !PT ;  /* 0x000000045c5c7812 */ /* 0x000fc400078ec0ff */
[----:B------:R-:W-:Y:S02]  /*6630*/  CS2R R94, SRZ ;  /* 0x00000000005e7805 */ /* 0x000fe4000001ff00 */
[----:B------:R-:W-:Y:S01]  /*6640*/  LOP3.LUT R97, R4, 0x18, R97, 0xf8, !PT ;  /* 0x0000001804617812 */ /* 0x000fe200078ef861 */
[----:B------:R-:W-:Y:S01]  /*6650*/  IMAD.MOV.U32 R91, RZ, RZ, RZ ;  /* 0x000000ffff5b7224 */ /* 0x000fe200078e00ff */
[----:B------:R-:W3:Y:S01]  /*6660*/  LDC.64 R76, c[0x0][0xca8] ;  /* 0x00032a00ff4c7b82 */ /* 0x000ee20000000a00 */
[----:B------:R-:W-:Y:S01]  /*6670*/  LOP3.LUT R37, R37, 0x600000, RZ, 0xc0, !PT ;  /* 0x0060000025257812 */ /* 0x000fe200078ec0ff */
[----:B------:R-:W-:Y:S01]  /*6680*/  IMAD.MOV R93, RZ, RZ, -R93 ;  /* 0x000000ffff5d7224 */ /* 0x000fe200078e0a5d */
[C---:B------:R-:W-:Y:S01]  /*6690*/  IADD3 R96, PT, PT, -R92.reuse, 0x2, RZ ;  /* 0x000000025c607810 */ /* 0x040fe20007ffe1ff */
[----:B------:R-:W4:Y:S01]  /*66a0*/  LDCU UR63, c[0x0][0x370] ;  /* 0x00006e00ff3f77ac */ /* 0x000f220008000800 */
[----:B------:R-:W-:Y:S02]  /*66b0*/  LOP3.LUT R97, R97, 0xf20, R2, 0xf8, !PT ;  /* 0x00000f2061617812 */ /* 0x000fe400078ef802 */
[----:B------:R-:W-:Y:S01]  /*66c0*/  IADD3 R92, PT, PT, -R92, RZ, RZ ;  /* 0x000000ff5c5c7210 */ /* 0x000fe20007ffe1ff */
[----:B------:R-:W4:Y:S01]  /*66d0*/  LDS R0, [UR47+0x1d0] ;  /* 0x0001d02fff007984 */ /* 0x000f220008000800 */
[----:B-1----:R-:W-:Y:S01]  /*66e0*/  IMAD.U32 R100, RZ, RZ, UR4 ;  /* 0x00000004ff647e24 */ /* 0x002fe2000f8e00ff */
[----:B------:R-:W-:Y:S01]  /*66f0*/  UIADD3 UR4, UPT, UPT, UR47, 0x200, URZ ;  /* 0x000002002f047890 */ /* 0x000fe2000fffe0ff */
[----:B------:R-:W-:Y:S01]  /*6700*/  IMAD.U32 R99, RZ, RZ, UR5 ;  /* 0x00000005ff637e24 */ /* 0x000fe2000f8e00ff */
[----:B------:R-:W-:Y:S01]  /*6710*/  UMOV UR54, 0x1 ;  /* 0x0000000100367882 */ /* 0x000fe20000000000 */
[----:B------:R-:W-:Y:S01]  /*6720*/  IMAD.SHL.U32 R96, R96, 0x10, RZ ;  /* 0x0000001060607824 */ /* 0x000fe200078e00ff */
[----:B------:R-:W-:Y:S01]  /*6730*/  UMOV UR46, URZ ;  /* 0x000000ff002e7c82 */ /* 0x000fe20008000000 */
[----:B------:R-:W1:Y:S01]  /*6740*/  LDCU UR43, c[0x0][0xf0c] ;  /* 0x0001e180ff2b77ac */ /* 0x000e620008000800 */
[----:B------:R-:W-:Y:S01]  /*6750*/  IMAD.U32 R102, RZ, RZ, UR4 ;  /* 0x00000004ff667e24 */ /* 0x000fe2000f8e00ff */
[----:B------:R-:W-:Y:S01]  /*6760*/  LEA R97, R97, UR4, 0x1 ;  /* 0x0000000461617c11 */ /* 0x000fe2000f8e08ff */
[----:B------:R-:W1:Y:S01]  /*6770*/  LDCU UR39, c[0x0][0xf30] ;  /* 0x0001e600ff2777ac */ /* 0x000e620008000800 */
[----:B------:R-:W1:Y:S01]  /*6780*/  LDCU.64 UR60, c[0x0][0xc88] ;  /* 0x00019100ff3c77ac */ /* 0x000e620008000a00 */
[----:B------:R-:W1:Y:S01]  /*6790*/  LDCU.64 UR40, c[0x0][0xf28] ;  /* 0x0001e500ff2877ac */ /* 0x000e620008000a00 */
[----:B------:R-:W1:Y:S01]  /*67a0*/  LDCU.128 UR56, c[0x0][0xf10] ;  /* 0x0001e200ff3877ac */ /* 0x000e620008000c00 */
[----:B------:R-:W1:Y:S01]  /*67b0*/  LDCU UR62, c[0x0][0x374] ;  /* 0x00006e80ff3e77ac */ /* 0x000e620008000800 */
[----:B------:R-:W-:Y:S01]  /*67c0*/  UMOV UR53, URZ ;  /* 0x000000ff00357c82 */ /* 0x000fe20008000000 */
[----:B------:R-:W-:Y:S01]  /*67d0*/  UMOV UR52, URZ ;  /* 0x000000ff00347c82 */ /* 0x000fe20008000000 */
[----:B-1234-:R-:W-:-:S07]  /*67e0*/  IMAD.IADD R37, R0, 0x1, R37 ;  /* 0x0000000100257824 */ /* 0x01efce00078e0225 */
.L_x_145:
[C---:B------:R-:W-:Y:S02]  /*67f0*/  LEA R0, R91.reuse, UR47, 0x3 ;  /* 0x0000002f5b007c11 */ /* 0x040fe4000f8e18ff */
[----:B------:R-:W-:Y:S02]  /*6800*/  SHF.L.U32 R3, R94, 0x1f, RZ ;  /* 0x0000001f5e037819 */ /* 0x000fe400000006ff */
[----:B------:R-:W-:Y:S02]  /*6810*/  LEA R5, R91, UR47, 0x4 ;  /* 0x0000002f5b057c11 */ /* 0x000fe4000f8e20ff */
[----:B-1----:R-:W1:Y:S02]  /*6820*/  SYNCS.PHASECHK.TRANS64.TRYWAIT P0, [R0+URZ+0x140], R3 ;  /* 0x00014003000075a7 */ /* 0x002e6400080011ff */
[----:B-1----:R-:W-:Y:S05]  /*6830*/  @!P0 BRA `(.L_x_115) ;  /* 0x0000003800448947 */ /* 0x002fea0003800000 */
.L_x_210:
[----:B------:R-:W-:Y:S01]  /*6840*/  R2UR UR7, R101 ;  /* 0x00000000650772ca */ /* 0x000fe200000e0000 */
[----:B------:R-:W2:Y:S01]  /*6850*/  LDS.128 R4, [R5+0x1b0] ;  /* 0x0001b00005047984 */ /* 0x000ea20000000c00 */
[----:B-1----:R-:W-:Y:S01]  /*6860*/  VIADD R0, R0, 0x150 ;  /* 0x0000015000007836 */ /* 0x002fe20000000000 */
[----:B------:R-:W-:Y:S04]  /*6870*/  UISETP.GE.AND UP0, UPT, UR42, 0x1, UPT ;  /* 0x000000012a00788c */ /* 0x000fe8000bf06270 */
[----:B------:R-:W-:Y:S01]  /*6880*/  PRMT R0, RZ, 0x654, R0 ;  /* 0x00000654ff007816 */ /* 0x000fe20000000000 */
[----:B------:R-:W-:Y:S01]  /*6890*/  @!PT LDS RZ, [RZ] ;  /* 0x00000000fffff984 */ /* 0x000fe20000000800 */
[----:B------:R-:W-:Y:S01]  /*68a0*/  @!PT LDS RZ, [RZ] ;  /* 0x00000000fffff984 */ /* 0x000fe20000000800 */
[----:B------:R-:W-:Y:S01]  /*68b0*/  @!PT LDS RZ, [RZ] ;  /* 0x00000000fffff984 */ /* 0x000fe20000000800 */
[----:B------:R-:W-:Y:S01]  /*68c0*/  @!PT LDS RZ, [RZ] ;  /* 0x00000000fffff984 */ /* 0x000fe20000000800 */
[----:B------:R1:W-:Y:S06]  /*68d0*/  MEMBAR.ALL.CTA ;  /* 0x0000000000007992 */ /* 0x0003ec0000008000 */
[----:B-1----:R-:W1:Y:S02]  /*68e0*/  FENCE.VIEW.ASYNC.S ;  /* 0x00000000000073c6 */ /* 0x002e640000000000 */
[----:B-1----:R1:W-:Y:S01]  /*68f0*/  SYNCS.ARRIVE.TRANS64.RED.A1T0 RZ, [R0+URZ], RZ ;  /* 0x000000ff00ff79a7 */ /* 0x0023e200081004ff */
[----:B--2---:R-:W-:Y:S11]  /*6900*/  LOP3.LUT P0, RZ, R6, 0x1, RZ, 0xc0, !PT ;  /* 0x0000000106ff7812 */ /* 0x004ff6000780c0ff */
[----:B------:R-:W-:Y:S02]  /*6910*/  @!UPT UIADD3 URZ, UPT, UPT, URZ, URZ, URZ ;  /* 0x000000fffffff290 */ /* 0x000fe4000fffe0ff */
[----:B------:R-:W-:Y:S01]  /*6920*/  VOTEU.ANY UP1, P0 ;  /* 0x0000000000ff7886 */ /* 0x000fe20000020100 */
[----:B------:R-:W-:Y:S01]  /*6930*/  PLOP3.LUT P0, PT, PT, PT, UP1, 0x80, 0x8 ;  /* 0x000000000008781c */ /* 0x000fe20003f0f018 */
[----:B------:R-:W-:Y:S06]  /*6940*/  UP2UR UR4, UPR, URZ, 0x2 ;  /* 0x00000002ff047883 */ /* 0x000fec0008000000 */
[----:B------:R-:W-:Y:S06]  /*6950*/  IMAD.U32 R103, RZ, RZ, UR4 ;  /* 0x00000004ff677e24 */ /* 0x000fec000f8e00ff */
[----:B------:R-:W-:Y:S02]  /*6960*/  @P0 SHF.R.U32.HI R2, RZ, 0x10, R5 ;  /* 0x00000010ff020819 */ /* 0x000fe40000011605 */
[----:B------:R-:W-:Y:S02]  /*6970*/  @P0 MOV R3, R4 ;  /* 0x0000000400030202 */ /* 0x000fe40000000f00 */
[----:B------:R-:W-:Y:S02]  /*6980*/  @P0 R2UR UR4, R2 ;  /* 0x00000000020402ca */ /* 0x000fe400000e0000 */
[----:B------:R-:W-:Y:S02]  /*6990*/  @P0 LOP3.LUT R4, R5, 0xffff, RZ, 0xc0, !PT ;  /* 0x0000ffff05040812 */ /* 0x000fe400078ec0ff */
[----:B------:R-:W-:Y:S02]  /*69a0*/  @P0 R2UR UR6, R3 ;  /* 0x00000000030602ca */ /* 0x000fe400000e0000 */
[----:B------:R-:W-:Y:S07]  /*69b0*/  @P0 R2UR UR5, R4 ;  /* 0x00000000040502ca */ /* 0x000fee00000e0000 */
[----:B------:R-:W-:Y:S02]  /*69c0*/  @UP1 UMOV UR7, UR4 ;  /* 0x0000000400071c82 */ /* 0x000fe40008000000 */
[----:B------:R-:W-:Y:S02]  /*69d0*/  IMAD.U32 R101, RZ, RZ, UR7 ;  /* 0x00000007ff657e24 */ /* 0x000fe4000f8e00ff */
[----:B------:R-:W-:Y:S02]  /*69e0*/  @UP1 UMOV UR38, UR6 ;  /* 0x0000000600261c82 */ /* 0x000fe40008000000 */
[----:B------:R-:W-:Y:S01]  /*69f0*/  @UP1 UMOV UR37, UR5 ;  /* 0x0000000500251c82 */ /* 0x000fe20008000000 */
[----:B-1----:R-:W-:Y:S05]  /*6a00*/  BRA.U !UP0, `(.L_x_116) ;  /* 0x0000000108cc7547 */ /* 0x002fea000b800000 */
[----:B------:R-:W1:Y:S01]  /*6a10*/  LDCU UR12, c[0x0][0xf20] ;  /* 0x0001e400ff0c77ac */ /* 0x000e620008000800 */
[----:B------:R-:W-:Y:S02]  /*6a20*/  UIMAD.WIDE.U32 UR4, UR62, UR59, URZ ;  /* 0x0000003b3e0472a5 */ /* 0x000fe4000f8e00ff */
[----:B------:R-:W-:Y:S02]  /*6a30*/  UIMAD.WIDE.U32 UR6, UR63, UR56, URZ ;  /* 0x000000383f0672a5 */ /* 0x000fe4000f8e00ff */
[----:B------:R-:W-:Y:S02]  /*6a40*/  UISETP.NE.AND UP0, UPT, UR58, 0x1, UPT ;  /* 0x000000013a00788c */ /* 0x000fe4000bf05270 */
[----:B------:R-:W-:Y:S02]  /*6a50*/  UIMAD.WIDE.U32 UR8, UR37, UR59, URZ ;  /* 0x0000003b250872a5 */ /* 0x000fe4000f8e00ff */
[----:B------:R-:W-:Y:S02]  /*6a60*/  UIMAD.WIDE.U32 UR10, UR38, UR56, URZ ;  /* 0x00000038260a72a5 */ /* 0x000fe4000f8e00ff */
[----:B------:R-:W-:Y:S02]  /*6a70*/  UISETP.NE.AND UP1, UPT, UR43, 0x1, UPT ;  /* 0x000000012b00788c */ /* 0x000fe4000bf25270 */
[----:B------:R-:W-:Y:S01]  /*6a80*/  UISETP.NE.AND UP2, UPT, UR42, 0x1, UPT ;  /* 0x000000012a00788c */ /* 0x000fe2000bf45270 */
[----:B------:R-:W-:Y:S02]  /*6a90*/  UMOV UR4, UR5 ;  /* 0x0000000500047c82 */ /* 0x000fe40008000000 */
[----:B-1----:R-:W-:Y:S03]  /*6aa0*/  USHF.R.U32.HI UR5, URZ, UR12, UR4 ;  /* 0x0000000cff057299 */ /* 0x002fe60008011604 */
[----:B------:R-:W-:Y:S02]  /*6ab0*/  UMOV UR4, UR7 ;  /* 0x0000000700047c82 */ /* 0x000fe40008000000 */
[----:B------:R-:W-:Y:S02]  /*6ac0*/  USHF.R.U32.HI UR7, URZ, UR57, UR4 ;  /* 0x00000039ff077299 */ /* 0x000fe40008011604 */
[----:B------:R-:W-:Y:S02]  /*6ad0*/  USEL UR4, UR62, UR5, !UP0 ;  /* 0x000000053e047287 */ /* 0x000fe4000c000000 */
[----:B------:R-:W-:Y:S01]  /*6ae0*/  USEL UR7, UR63, UR7, !UP1 ;  /* 0x000000073f077287 */ /* 0x000fe2000c800000 */
[----:B------:R-:W-:Y:S01]  /*6af0*/  UMOV UR5, UR9 ;  /* 0x0000000900057c82 */ /* 0x000fe20008000000 */
[----:B------:R-:W-:Y:S02]  /*6b00*/  UIMAD.WIDE.U32 UR8, UR4, UR40, URZ ;  /* 0x00000028040872a5 */ /* 0x000fe4000f8e00ff */
[----:B------:R-:W-:Y:S03]  /*6b10*/  USHF.R.U32.HI UR6, URZ, UR12, UR5 ;  /* 0x0000000cff067299 */ /* 0x000fe60008011605 */
[----:B------:R-:W-:Y:S01]  /*6b20*/  UMOV UR5, UR11 ;  /* 0x0000000b00057c82 */ /* 0x000fe20008000000 */
[----:B------:R-:W-:Y:S02]  /*6b30*/  UIMAD.WIDE.U32 UR10, UR7, UR40, URZ ;  /* 0x00000028070a72a5 */ /* 0x000fe4000f8e00ff */
[----:B------:R-:W-:Y:S02]  /*6b40*/  USHF.R.U32.HI UR12, URZ, UR57, UR5 ;  /* 0x00000039ff0c7299 */ /* 0x000fe40008011605 */
[----:B------:R-:W-:Y:S01]  /*6b50*/  USEL UR6, UR37, UR6, !UP0 ;  /* 0x0000000625067287 */ /* 0x000fe2000c000000 */
[----:B------:R-:W-:Y:S02]  /*6b60*/  UMOV UR5, UR9 ;  /* 0x0000000900057c82 */ /* 0x000fe40008000000 */
[----:B------:R-:W-:Y:S01]  /*6b70*/  UMOV UR10, UR11 ;  /* 0x0000000b000a7c82 */ /* 0x000fe20008000000 */
[----:B------:R-:W-:Y:S02]  /*6b80*/  @UP2 USHF.R.U32.HI UR4, URZ, UR41, UR5 ;  /* 0x00000029ff042299 */ /* 0x000fe40008011605 */
[----:B------:R-:W-:Y:S02]  /*6b90*/  @UP2 USHF.R.U32.HI UR7, URZ, UR41, UR10 ;  /* 0x00000029ff072299 */ /* 0x000fe4000801160a */
[----:B------:R-:W-:Y:S02]  /*6ba0*/  UIMAD UR4, UR42, UR4, URZ ;  /* 0x000000042a0472a4 */ /* 0x000fe4000f8e02ff */
[----:B------:R-:W-:Y:S02]  /*6bb0*/  UIMAD.WIDE.U32 UR10, UR6, UR40, URZ ;  /* 0x00000028060a72a5 */ /* 0x000fe4000f8e00ff */
[----:B------:R-:W-:Y:S02]  /*6bc0*/  USEL UR5, UR38, UR12, !UP1 ;  /* 0x0000000c26057287 */ /* 0x000fe4000c800000 */
[----:B------:R-:W-:Y:S02]  /*6bd0*/  UIMAD UR8, UR42, UR7, URZ ;  /* 0x000000072a0872a4 */ /* 0x000fe4000f8e02ff */
[----:B------:R-:W-:Y:S03]  /*6be0*/  UISETP.GE.AND UP0, UPT, UR6, UR4, UPT ;  /* 0x000000040600728c */ /* 0x000fe6000bf06270 */
[----:B------:R-:W-:Y:S01]  /*6bf0*/  UMOV UR4, UR11 ;  /* 0x0000000b00047c82 */ /* 0x000fe20008000000 */
[----:B------:R-:W-:Y:S02]  /*6c00*/  UISETP.GE.OR UP0, UPT, UR5, UR8, UP0 ;  /* 0x000000080500728c */ /* 0x000fe40008706670 */
[----:B------:R-:W-:Y:S02]  /*6c10*/  USHF.R.U32.HI UR4, URZ, UR41, UR4 ;  /* 0x00000029ff047299 */ /* 0x000fe40008011604 */
[----:B------:R-:W-:Y:S02]  /*6c20*/  UIMAD.WIDE.U32 UR8, UR5, UR40, URZ ;  /* 0x00000028050872a5 */ /* 0x000fe4000f8e00ff */
[----:B------:R-:W-:Y:S02]  /*6c30*/  USEL UR11, UR6, UR4, !UP2 ;  /* 0x00000004060b7287 */ /* 0x000fe4000d000000 */
[----:B------:R-:W-:Y:S02]  /*6c40*/  UIADD3 UR8, UPT, UPT, -UR5, URZ, URZ ;  /* 0x000000ff05087290 */ /* 0x000fe4000fffe1ff */
[----:B------:R-:W-:Y:S01]  /*6c50*/  UIADD3 UR10, UPT, UPT, -UR11, URZ, URZ ;  /* 0x000000ff0b0a7290 */ /* 0x000fe2000fffe1ff */
[----:B------:R-:W-:Y:S01]  /*6c60*/  @!UP0 UMOV UR4, UR9 ;  /* 0x0000000900048c82 */ /* 0x000fe20008000000 */
[----:B------:R-:W-:Y:S02]  /*6c70*/  UIADD3 UR9, UPT, UPT, -UR6, URZ, URZ ;  /* 0x000000ff06097290 */ /* 0x000fe4000fffe1ff */
[----:B------:R-:W-:Y:S02]  /*6c80*/  @!UP0 USHF.R.U32.HI UR4, URZ, UR41, UR4 ;  /* 0x00000029ff048299 */ /* 0x000fe40008011604 */
[----:B------:R-:W-:Y:S02]  /*6c90*/  UIMAD UR10, UR42, UR10, UR6 ;  /* 0x0000000a2a0a72a4 */ /* 0x000fe4000f8e0206 */
[----:B------:R-:W-:Y:S04]  /*6ca0*/  @!UP0 USEL UR4, UR5, UR4, !UP2 ;  /* 0x0000000405048287 */ /* 0x000fe8000d000000 */
[----:B------:R-:W-:Y:S02]  /*6cb0*/  @!UP0 UIMAD UR10, UR7, UR10, UR4 ;  /* 0x0000000a070a82a4 */ /* 0x000fe4000f8e0204 */
[----:B------:R-:W-:Y:S02]  /*6cc0*/  @!UP0 UIADD3 UR11, UPT, UPT, UR11, -UR4, URZ ;  /* 0x800000040b0b8290 */ /* 0x000fe4000fffe0ff */
[----:B------:R-:W-:Y:S02]  /*6cd0*/  UIMAD UR7, UR43, UR8, UR38 ;  /* 0x000000082b0772a4 */ /* 0x000fe4000f8e0226 */
[----:B------:R-:W-:Y:S02]  /*6ce0*/  @!UP0 UIMAD UR6, UR11, UR42, UR5 ;  /* 0x0000002a0b0682a4 */ /* 0x000fe4000f8e0205 */
[----:B------:R-:W-:Y:S01]  /*6cf0*/  UIMAD UR4, UR58, UR9, UR37 ;  /* 0x000000093a0472a4 */ /* 0x000fe2000f8e0225 */
[----:B------:R-:W-:Y:S02]  /*6d00*/  @!UP0 UMOV UR5, UR10 ;  /* 0x0000000a00058c82 */ /* 0x000fe40008000000 */
[----:B------:R-:W-:Y:S02]  /*6d10*/  UIMAD UR38, UR5, UR43, UR7 ;  /* 0x0000002b052672a4 */ /* 0x000fe4000f8e0207 */
[----:B------:R-:W-:Y:S11]  /*6d20*/  UIMAD UR37, UR6, UR58, UR4 ;  /* 0x0000003a062572a4 */ /* 0x000ff6000f8e0204 */
[----:B------:R-:W-:Y:S01]  /*6d30*/  @!UPT UIADD3 URZ, UPT, UPT, URZ, URZ, URZ ;  /* 0x000000fffffff290 */ /* 0x000fe2000fffe0ff */
.L_x_116:
[----:B------:R-:W-:Y:S01]  /*6d40*/  UISETP.NE.AND UP0, UPT, UR39, 0x1, UPT ;  /* 0x000000012700788c */ /* 0x000fe2000bf05270 */
[----:B------:R-:W-:Y:S01]  /*6d50*/  R2UR UR11, R102 ;  /* 0x00000000660b72ca */ /* 0x000fe200000e0000 */
[----:B------:R-:W-:Y:S01]  /*6d60*/  USHF.L.U32 UR50, UR26, 0x7, URZ ;  /* 0x000000071a327899 */ /* 0x000fe200080006ff */
[----:B------:R-:W-:Y:S01]  /*6d70*/  IADD3 R91, PT, PT, R91, 0x1, RZ ;  /* 0x000000015b5b7810 */ /* 0x000fe20007ffe0ff */
[----:B------:R-:W-:Y:S07]  /*6d80*/  USHF.L.U32 UR49, UR28, 0x6, URZ ;  /* 0x000000061c317899 */ /* 0x000fee00080006ff */
[----:B------:R-:W1:Y:S01]  /*6d90*/  @!UP0 LDCU.128 UR12, c[0x0][0xf10] ;  /* 0x0001e200ff0c87ac */ /* 0x000e620008000c00 */
[----:B------:R-:W2:Y:S01]  /*6da0*/  @!UP0 LDCU UR5, c[0x0][0xf0c] ;  /* 0x0001e180ff0587ac */ /* 0x000ea20008000800 */
[----:B------:R-:W3:Y:S01]  /*6db0*/  @!UP0 LDCU UR10, c[0x0][0xf20] ;  /* 0x0001e400ff0a87ac */ /* 0x000ee20008000800 */
[----:B-1----:R-:W-:Y:S02]  /*6dc0*/  UIMAD.WIDE.U32 UR8, UR38, UR12, URZ ;  /* 0x0000000c260872a5 */ /* 0x002fe4000f8e00ff */
[----:B------:R-:W-:Y:S02]  /*6dd0*/  UIMAD.WIDE.U32 UR6, UR37, UR15, URZ ;  /* 0x0000000f250672a5 */ /* 0x000fe4000f8e00ff */
[----:B------:R-:W-:Y:S03]  /*6de0*/  @!UP0 UISETP.NE.AND UP1, UPT, UR14, 0x1, UPT ;  /* 0x000000010e00888c */ /* 0x000fe6000bf25270 */
[----:B------:R-:W-:Y:S01]  /*6df0*/  @!UP0 UMOV UR4, UR9 ;  /* 0x0000000900048c82 */ /* 0x000fe20008000000 */
[----:B--2---:R-:W-:Y:S02]  /*6e00*/  @!UP0 UISETP.NE.AND UP2, UPT, UR5, 0x1, UPT ;  /* 0x000000010500888c */ /* 0x004fe4000bf45270 */
[----:B------:R-:W-:Y:S01]  /*6e10*/  @!UP0 USHF.R.U32.HI UR4, URZ, UR13, UR4 ;  /* 0x0000000dff048299 */ /* 0x000fe20008011604 */
[----:B------:R-:W-:Y:S02]  /*6e20*/  @!UP0 UMOV UR6, UR7 ;  /* 0x0000000700068c82 */ /* 0x000fe40008000000 */
[----:B---3--:R-:W-:Y:S02]  /*6e30*/  @!UP0 USHF.R.U32.HI UR6, URZ, UR10, UR6 ;  /* 0x0000000aff068299 */ /* 0x008fe40008011606 */
[----:B------:R-:W-:Y:S02]  /*6e40*/  @!UP0 USEL UR7, UR38, UR4, !UP2 ;  /* 0x0000000426078287 */ /* 0x000fe4000d000000 */
[----:B------:R-:W-:Y:S04]  /*6e50*/  @!UP0 USEL UR6, UR37, UR6, !UP1 ;  /* 0x0000000625068287 */ /* 0x000fe8000c800000 */
[----:B------:R-:W-:Y:S02]  /*6e60*/  @!UP0 UIADD3 UR4, UPT, UPT, -UR7, UR6, URZ ;  /* 0x0000000607048290 */ /* 0x000fe4000fffe1ff */
[----:B------:R-:W-:Y:S02]  /*6e70*/  @!UP0 UIADD3 UR6, UPT, UPT, UR7, -UR6, URZ ;  /* 0x8000000607068290 */ /* 0x000fe4000fffe0ff */
[----:B------:R-:W-:Y:S02]  /*6e80*/  @!UP0 UIMAD UR38, UR4, UR5, UR38 ;  /* 0x00000005042682a4 */ /* 0x000fe4000f8e0226 */
[----:B------:R-:W-:Y:S02]  /*6e90*/  @!UP0 UIMAD UR37, UR6, UR14, UR37 ;  /* 0x0000000e062582a4 */ /* 0x000fe4000f8e0225 */
[----:B------:R-:W-:Y:S09]  /*6ea0*/  ULOP3.LUT UP0, URZ, UR11, 0x1b0, URZ, 0xc0, !UPT ;  /* 0x000001b00bff7892 */ /* 0x000ff2000f80c0ff */
[----:B------:R-:W-:Y:S05]  /*6eb0*/  BRA.U !UP0, `(.L_x_117) ;  /* 0x00000001087c7547 */ /* 0x000fea000b800000 */
[----:B------:R-:W1:Y:S01]  /*6ec0*/  LDCU.64 UR8, c[0x4][0x80] ;  /* 0x01001000ff0877ac */ /* 0x000e620008000a00 */
[----:B------:R-:W-:Y:S01]  /*6ed0*/  MOV R2, 0x0 ;  /* 0x0000000000027802 */ /* 0x000fe20000000f00 */
[----:B------:R-:W-:Y:S02]  /*6ee0*/  HFMA2 R12, -RZ, RZ, 0, 5.9604644775390625e-08 ;  /* 0x00000001ff0c7431 */ /* 0x000fe400000001ff */
[----:B------:R-:W-:Y:S01]  /*6ef0*/  IMAD.MOV.U32 R8, RZ, RZ, 0x70 ;  /* 0x00000070ff087424 */ /* 0x000fe200078e00ff */
[----:B------:R2:W3:Y:S01]  /*6f00*/  LDC.64 R14, c[0x4][R2] ;  /* 0x01000000020e7b82 */ /* 0x0004e20000000a00 */
[----:B------:R-:W4:Y:S01]  /*6f10*/  LDCU.64 UR6, c[0x4][0x88] ;  /* 0x01001100ff0677ac */ /* 0x000f220008000a00 */
[----:B------:R-:W-:Y:S01]  /*6f20*/  IMAD.MOV.U32 R13, RZ, RZ, RZ ;  /* 0x000000ffff0d7224 */ /* 0x000fe200078e00ff */
[----:B------:R-:W2:Y:S01]  /*6f30*/  LDCU.64 UR4, c[0x4][0x8] ;  /* 0x01000100ff0477ac */ /* 0x000ea20008000a00 */
[----:B-1----:R-:W-:Y:S01]  /*6f40*/  MOV R5, UR9 ;  /* 0x0000000900057c02 */ /* 0x002fe20008000f00 */
[----:B------:R-:W-:Y:S01]  /*6f50*/  IMAD.U32 R4, RZ, RZ, UR8 ;  /* 0x00000008ff047e24 */ /* 0x000fe2000f8e00ff */
[----:B----4-:R-:W-:Y:S01]  /*6f60*/  MOV R7, UR7 ;  /* 0x0000000700077c02 */ /* 0x010fe20008000f00 */
[----:B------:R-:W-:Y:S01]  /*6f70*/  IMAD.U32 R6, RZ, RZ, UR6 ;  /* 0x00000006ff067e24 */ /* 0x000fe2000f8e00ff */
[----:B--2---:R-:W-:Y:S01]  /*6f80*/  MOV R11, UR5 ;  /* 0x00000005000b7c02 */ /* 0x004fe20008000f00 */
[----:B------:R-:W-:Y:S02]  /*6f90*/  IMAD.U32 R10, RZ, RZ, UR4 ;  /* 0x00000004ff0a7e24 */ /* 0x000fe4000f8e00ff */
[----:B------:R-:W-:Y:S07]  /*6fa0*/  LEPC R20, `(.L_x_118) ;  /* 0x000000001014794e */ /* 0x000fee0000000000 */
[----:B---3-5:R-:W-:Y:S05]  /*6fb0*/  CALL.ABS.NOINC R14 ;  /* 0x000000000e007343 */ /* 0x028fea0003c00000 */
.L_x_118:
[----:B------:R-:W1:Y:S01]  /*6fc0*/  LDCU.64 UR8, c[0x4][0x80] ;  /* 0x01001000ff0877ac */ /* 0x000e620008000a00 */
[----:B------:R-:W2:Y:S01]  /*6fd0*/  LDC.64 R2, c[0x4][R2] ;  /* 0x0100000002027b82 */ /* 0x000ea20000000a00 */
[----:B------:R-:W-:Y:S02]  /*6fe0*/  HFMA2 R12, -RZ, RZ, 0, 5.9604644775390625e-08 ;  /* 0x00000001ff0c7431 */ /* 0x000fe400000001ff */
[----:B------:R-:W-:Y:S02]  /*6ff0*/  IMAD.MOV.U32 R8, RZ, RZ, 0x70 ;  /* 0x00000070ff087424 */ /* 0x000fe400078e00ff */
[----:B------:R-:W-:Y:S01]  /*7000*/  IMAD.MOV.U32 R13, RZ, RZ, RZ ;  /* 0x000000ffff0d7224 */ /* 0x000fe200078e00ff */
[----:B------:R-:W3:Y:S01]  /*7010*/  LDCU.64 UR6, c[0x4][0x88] ;  /* 0x01001100ff0677ac */ /* 0x000ee20008000a00 */
[----:B------:R-:W4:Y:S01]  /*7020*/  LDCU.64 UR4, c[0x4][0x8] ;  /* 0x01000100ff0477ac */ /* 0x000f220008000a00 */
[----:B-1----:R-:W-:Y:S02]  /*7030*/  MOV R4, UR8 ;  /* 0x0000000800047c02 */ /* 0x002fe40008000f00 */
[----:B------:R-:W-:Y:S02]  /*7040*/  MOV R5, UR9 ;  /* 0x0000000900057c02 */ /* 0x000fe40008000f00 */
[----:B---3--:R-:W-:Y:S01]  /*7050*/  MOV R7, UR7 ;  /* 0x0000000700077c02 */ /* 0x008fe20008000f00 */
[----:B------:R-:W-:Y:S01]  /*7060*/  IMAD.U32 R6, RZ, RZ, UR6 ;  /* 0x00000006ff067e24 */ /* 0x000fe2000f8e00ff */
[----:B----4-:R-:W-:Y:S01]  /*7070*/  MOV R11, UR5 ;  /* 0x00000005000b7c02 */ /* 0x010fe20008000f00 */
[----:B------:R-:W-:Y:S02]  /*7080*/  IMAD.U32 R10, RZ, RZ, UR4 ;  /* 0x00000004ff0a7e24 */ /* 0x000fe4000f8e00ff */
[----:B------:R-:W-:Y:S07]  /*7090*/  LEPC R20, `(.L_x_117) ;  /* 0x000000001014794e */ /* 0x000fee0000000000 */
[----:B--2---:R-:W-:Y:S05]  /*70a0*/  CALL.ABS.NOINC R2 ;  /* 0x0000000002007343 */ /* 0x004fea0003c00000 */
.L_x_117:
[----:B------:R-:W-:Y:S02]  /*70b0*/  R2UR UR6, R88 ;  /* 0x00000000580672ca */ /* 0x000fe400000e0000 */
[----:B------:R-:W-:Y:S02]  /*70c0*/  R2UR UR5, R100 ;  /* 0x00000000640572ca */ /* 0x000fe400000e0000 */
[----:B------:R-:W-:Y:S02]  /*70d0*/  R2UR UR4, R99 ;  /* 0x00000000630472ca */ /* 0x000fe400000e0000 */
[----:B------:R-:W-:Y:S02]  /*70e0*/  ISETP.NE.U32.AND P4, PT, R78, RZ, PT ;  /* 0x000000ff4e00720c */ /* 0x000fe40003f85070 */
[----:B------:R-:W-:Y:S02]  /*70f0*/  ISETP.NE.U32.AND P2, PT, RZ, UR60, PT ;  /* 0x0000003cff007c0c */ /* 0x000fe4000bf45070 */
[----:B------:R-:W-:Y:S02]  /*7100*/  ISETP.NE.AND.EX P4, PT, R79, RZ, PT, P4 ;  /* 0x000000ff4f00720c */ /* 0x000fe40003f85340 */
[----:B------:R-:W-:Y:S01]  /*7110*/  ISETP.NE.AND.EX P2, PT, RZ, UR61, PT, P2 ;  /* 0x0000003dff007c0c */ /* 0x000fe2000bf45320 */
[----:B------:R-:W-:Y:S02]  /*7120*/  UISETP.NE.AND UP2, UPT, UR6, URZ, UPT ;  /* 0x000000ff0600728c */ /* 0x000fe4000bf45270 */
[----:B------:R-:W-:Y:S04]  /*7130*/  UISETP.NE.U32.AND UP0, UPT, UR5, URZ, UPT ;  /* 0x000000ff0500728c */ /* 0x000fe8000bf05070 */
[----:B------:R-:W-:Y:S01]  /*7140*/  UISETP.NE.AND.EX UP1, UPT, UR4, URZ, UPT, UP0 ;  /* 0x000000ff0400728c */ /* 0x000fe2000bf25300 */
[----:B------:R-:W-:Y:S01]  /*7150*/  PLOP3.LUT P1, PT, PT, PT, UP2, 0x80, 0x8 ;  /* 0x000000000008781c */ /* 0x000fe20003f2f028 */
[----:B------:R-:W-:Y:S03]  /*7160*/  UPLOP3.LUT UP0, UPT, UPT, UPT, UPT, 0x40, 0x4 ;  /* 0x000000000004789c */ /* 0x000fe60003f0e870 */
[----:B------:R-:W-:Y:S06]  /*7170*/  @UP2 UPLOP3.LUT UP0, UPT, UPT, UPT, UP1, 0x80, 0x8 ;  /* 0x000000000008289c */ /* 0x000fec0003f0f010 */
[----:B------:R-:W-:Y:S01]  /*7180*/  PLOP3.LUT P0, PT, PT, PT, UP0, 0x80, 0x8 ;  /* 0x000000000008781c */ /* 0x000fe20003f0f008 */
[----:B------:R-:W-:Y:S01]  /*7190*/  @!UPT UIADD3 URZ, UPT, UPT, URZ, URZ, URZ ;  /* 0x000000fffffff290 */ /* 0x000fe2000fffe0ff */
[----:B------:R-:W-:Y:S11]  /*71a0*/  BRA.U !UP1, `(.L_x_119) ;  /* 0x0000000109407547 */ /* 0x000ff6000b800000 */
[----:B------:R-:W-:Y:S01]  /*71b0*/  UISETP.NE.U32.AND UP0, UPT, UR60, URZ, UPT ;  /* 0x000000ff3c00728c */ /* 0x000fe2000bf05070 */
[----:B------:R-:W-:Y:S01]  /*71c0*/  R2UR UR6, R100 ;  /* 0x00000000640672ca */ /* 0x000fe200000e0000 */
[----:B------:R-:W1:Y:S01]  /*71d0*/  LDCU.64 UR8, c[0x0][0x358] ;  /* 0x00006b00ff0877ac */ /* 0x000e620008000a00 */
[----:B------:R-:W-:Y:S02]  /*71e0*/  HFMA2 R84, -RZ, RZ, 0, 5.9604644775390625e-08 ;  /* 0x00000001ff547431 */ /* 0x000fe400000001ff */
[----:B------:R-:W-:Y:S01]  /*71f0*/  IMAD.MOV.U32 R0, RZ, RZ, 0x1 ;  /* 0x00000001ff007424 */ /* 0x000fe200078e00ff */
[----:B------:R-:W-:Y:S06]  /*7200*/  UISETP.NE.AND.EX UP0, UPT, UR61, URZ, UPT, UP0 ;  /* 0x000000ff3d00728c */ /* 0x000fec000bf05300 */
[----:B------:R-:W-:Y:S05]  /*7210*/  PLOP3.LUT P3, PT, PT, PT, UP0, 0x80, 0x8 ;  /* 0x000000000008781c */ /* 0x000fea0003f6f008 */
[----:B------:R-:W2:Y:S01]  /*7220*/  @UP0 LDCU.64 UR4, c[0x0][0xc88] ;  /* 0x00019100ff0407ac */ /* 0x000ea20008000a00 */
[----:B------:R-:W-:Y:S07]  /*7230*/  @UP0 UIMAD UR6, UR36, UR6, URZ ;  /* 0x00000006240602a4 */ /* 0x000fee000f8e02ff */
[----:B------:R-:W-:Y:S01]  /*7240*/  @!P3 PRMT R84, R0, 0x7610, R84 ;  /* 0x000076100054b816 */ /* 0x000fe20000000054 */
[----:B--2---:R-:W-:Y:S06]  /*7250*/  @UP0 UIMAD.WIDE UR4, UR6, 0x4, UR4 ;  /* 0x00000004060408a5 */ /* 0x004fec000f8e0204 */
[----:B------:R-:W-:Y:S02]  /*7260*/  IMAD.U32 R2, RZ, RZ, UR4 ;  /* 0x00000004ff027e24 */ /* 0x000fe4000f8e00ff */
[----:B------:R-:W-:Y:S03]  /*7270*/  IMAD.U32 R3, RZ, RZ, UR5 ;  /* 0x00000005ff037e24 */ /* 0x000fe6000f8e00ff */
[----:B------:R-:W2:Y:S02]  /*7280*/  @!UP0 LDCU UR4, c[0x0][0xc80] ;  /* 0x00019000ff0487ac */ /* 0x000ea40008000800 */
[----:B-1---5:R1:W5:Y:S02]  /*7290*/  @P3 LDG.E R41, desc[UR8][R2.64] ;  /* 0x0000000802293981 */ /* 0x022364000c1e1900 */
[----:B-12---:R-:W-:Y:S02]  /*72a0*/  @!P3 MOV R41, UR4 ;  /* 0x000000040029bc02 */ /* 0x006fe40008000f00 */
.L_x_119:
[----:B------:R-:W-:Y:S05]  /*72b0*/  @!P4 BRA `(.L_x_120) ;  /* 0x000000000024c947 */ /* 0x000fea0003800000 */
[----:B------:R-:W-:Y:S01]  /*72c0*/  ISETP.NE.U32.AND P3, PT, R76, RZ, PT ;  /* 0x000000ff4c00720c */ /* 0x000fe20003f65070 */
[----:B------:R-:W1:Y:S03]  /*72d0*/  LDCU.64 UR4, c[0x0][0x358] ;  /* 0x00006b00ff0477ac */ /* 0x000e660008000a00 */
[----:B------:R-:W-:Y:S11]  /*72e0*/  ISETP.NE.AND.EX P3, PT, R77, RZ, PT, P3 ;  /* 0x000000ff4d00720c */ /* 0x000ff60003f65330 */
[----:B------:R-:W-:Y:S02]  /*72f0*/  @!UPT UIADD3 URZ, UPT, UPT, URZ, URZ, URZ ;  /* 0x000000fffffff290 */ /* 0x000fe4000fffe0ff */
[----:B------:R-:W2:Y:S01]  /*7300*/  @P3 LDC.64 R2, c[0x0][0xca8] ;  /* 0x00032a00ff023b82 */ /* 0x000ea20000000a00 */
[----:B------:R-:W-:Y:S04]  /*7310*/  @P3 IMAD R0, R78, UR36, RZ ;  /* 0x000000244e003c24 */ /* 0x000fe8000f8e02ff */
[----:B--2---:R-:W-:Y:S05]  /*7320*/  @P3 IMAD.WIDE R2, R0, 0x4, R2 ;  /* 0x0000000400023825 */ /* 0x004fea00078e0202 */
[----:B-1---5:R1:W5:Y:S02]  /*7330*/  @P3 LDG.E R38, desc[UR4][R2.64] ;  /* 0x0000000402263981 */ /* 0x022364000c1e1900 */
[----:B-1----:R-:W2:Y:S02]  /*7340*/  @!P3 LDC R38, c[0x0][0xca0] ;  /* 0x00032800ff26bb82 */ /* 0x002ea40000000800 */
.L_x_120:
[----:B-----5:R-:W-:Y:S01]  /*7350*/  FSETP.NEU.AND P3, PT, R41, RZ, PT ;  /* 0x000000ff2900720b */ /* 0x020fe20003f6d000 */
[----:B------:R-:W-:Y:S01]  /*7360*/  ULOP3.LUT UR4, UR54, 0x1, URZ, 0x3c, !UPT ;  /* 0x0000000136047892 */ /* 0x000fe2000f8e3cff */
[----:B------:R-:W-:Y:S01]  /*7370*/  SEL R4, RZ, 0xffffffff, P2 ;  /* 0xffffffffff047807 */ /* 0x000fe20001000000 */
[----:B------:R-:W-:Y:S01]  /*7380*/  IMAD.U32 R110, RZ, RZ, UR46 ;  /* 0x0000002eff6e7e24 */ /* 0x000fe2000f8e00ff */
[----:B------:R-:W-:Y:S01]  /*7390*/  @P1 LOP3.LUT P2, RZ, R84, 0xff, RZ, 0xc0, !PT ;  /* 0x000000ff54ff1812 */ /* 0x000fe2000784c0ff */
[----:B------:R-:W-:Y:S01]  /*73a0*/  IMAD.SHL.U32 R81, R93, 0x10, RZ ;  /* 0x000000105d517824 */ /* 0x000fe200078e00ff */
[----:B------:R-:W-:Y:S01]  /*73b0*/  @P1 SEL R3, RZ, 0xffffffff, P3 ;  /* 0xffffffffff031807 */ /* 0x000fe20001800000 */
[----:B------:R-:W-:Y:S01]  /*73c0*/  IMAD.U32 R111, RZ, RZ, UR4 ;  /* 0x00000004ff6f7e24 */ /* 0x000fe2000f8e00ff */
[----:B------:R-:W-:Y:S01]  /*73d0*/  LEA R89, R36, UR47, 0x3 ;  /* 0x0000002f24597c11 */ /* 0x000fe2000f8e18ff */
[----:B------:R-:W-:Y:S01]  /*73e0*/  IMAD.SHL.U32 R110, R110, 0x2000, RZ ;  /* 0x000020006e6e7824 */ /* 0x000fe200078e00ff */
[----:B------:R-:W-:Y:S01]  /*73f0*/  @P0 SEL R3, R4, R3, !P2 ;  /* 0x0000000304030207 */ /* 0x000fe20005000000 */
[----:B------:R-:W-:Y:S01]  /*7400*/  IMAD.SHL.U32 R80, R92, 0x10, RZ ;  /* 0x000000105c507824 */ /* 0x000fe200078e00ff */
[----:B------:R-:W-:Y:S01]  /*7410*/  SHF.L.U32 R2, R95, 0x1f, RZ ;  /* 0x0000001f5f027819 */ /* 0x000fe200000006ff */
[----:B------:R-:W-:Y:S01]  /*7420*/  IMAD.IADD R82, R97, 0x1, R110 ;  /* 0x0000000161527824 */ /* 0x000fe200078e026e */
[----:B------:R-:W-:Y:S01]  /*7430*/  @P1 LOP3.LUT R3, R3, 0x1, RZ, 0xc0, !PT ;  /* 0x0000000103031812 */ /* 0x000fe200078ec0ff */
[----:B------:R-:W-:Y:S01]  /*7440*/  BSSY B1, `(.L_x_121) ;  /* 0x0000039000017945 */ /* 0x000fe20003800000 */
[----:B------:R-:W-:Y:S01]  /*7450*/  PLOP3.LUT P2, PT, PT, PT, UP1, 0x80, 0x8 ;  /* 0x000000000008781c */ /* 0x000fe20003f4f018 */
[----:B------:R-:W-:Y:S01]  /*7460*/  IMAD.IADD R83, R82, 0x1, R81 ;  /* 0x0000000152537824 */ /* 0x000fe200078e0251 */
[----:B------:R-:W-:Y:S01]  /*7470*/  ISETP.NE.U32.OR P5, PT, R3, 0x1, !P1 ;  /* 0x000000010300780c */ /* 0x000fe20004fa5470 */
[----:B------:R-:W-:Y:S01]  /*7480*/  IMAD.U32 R3, RZ, RZ, UR46 ;  /* 0x0000002eff037e24 */ /* 0x000fe2000f8e00ff */
[----:B------:R-:W-:Y:S01]  /*7490*/  LOP3.LUT P4, R90, R84, 0xff, RZ, 0xc0, !PT ;  /* 0x000000ff545a7812 */ /* 0x000fe2000788c0ff */
[----:B------:R-:W-:Y:S01]  /*74a0*/  IMAD.MOV.U32 R109, RZ, RZ, 0x1 ;  /* 0x00000001ff6d7424 */ /* 0x000fe200078e00ff */
[----:B------:R-:W-:Y:S01]  /*74b0*/  P2R R108, PR, RZ, 0x20 ;  /* 0x00000020ff6c7803 */ /* 0x000fe20000000000 */
[----:B------:R-:W-:Y:S01]  /*74c0*/  IMAD R39, R36, 0x40, R37 ;  /* 0x0000004024277824 */ /* 0x000fe200078e0225 */
[----:B------:R-:W-:Y:S01]  /*74d0*/  LEA R0, R3, UR47, 0x3 ;  /* 0x0000002f03007c11 */ /* 0x000fe2000f8e18ff */
[----:B------:R-:W-:Y:S01]  /*74e0*/  IMAD.U32 R112, RZ, RZ, UR46 ;  /* 0x0000002eff707e24 */ /* 0x000fe2000f8e00ff */
[----:B------:R-:W-:Y:S02]  /*74f0*/  SEL R3, RZ, 0xffffffff, P3 ;  /* 0xffffffffff037807 */ /* 0x000fe40001800000 */
[----:B------:R-:W-:Y:S02]  /*7500*/  CS2R R74, SRZ ;  /* 0x00000000004a7805 */ /* 0x000fe4000001ff00 */
[----:B------:R-:W-:Y:S02]  /*7510*/  CS2R R72, SRZ ;  /* 0x0000000000487805 */ /* 0x000fe4000001ff00 */
[----:B------:R-:W-:Y:S02]  /*7520*/  CS2R R66, SRZ ;  /* 0x0000000000427805 */ /* 0x000fe4000001ff00 */
[----:B------:R-:W-:Y:S02]  /*7530*/  @P2 SEL R3, R4, R3, !P4 ;  /* 0x0000000304032207 */ /* 0x000fe40006000000 */
[----:B------:R-:W-:Y:S02]  /*7540*/  CS2R R64, SRZ ;  /* 0x0000000000407805 */ /* 0x000fe4000001ff00 */
[----:B------:R-:W-:Y:S02]  /*7550*/  @P5 SHF.L.U32 R5, R111, 0x1f, RZ ;  /* 0x0000001f6f055819 */ /* 0x000fe400000006ff */
[----:B------:R-:W-:Y:S02]  /*7560*/  CS2R R58, SRZ ;  /* 0x00000000003a7805 */ /* 0x000fe4000001ff00 */
[----:B------:R-:W-:Y:S02]  /*7570*/  LOP3.LUT R3, R3, 0x1, RZ, 0xc0, !PT ;  /* 0x0000000103037812 */ /* 0x000fe400078ec0ff */
[----:B------:R-:W-:Y:S01]  /*7580*/  CS2R R56, SRZ ;  /* 0x0000000000387805 */ /* 0x000fe2000001ff00 */
[----:B------:R-:W1:Y:S01]  /*7590*/  @P5 SYNCS.PHASECHK.TRANS64.TRYWAIT P1, [R0+URZ+0x100], R5 ;  /* 0x00010005000055a7 */ /* 0x000e6200080211ff */
[----:B------:R-:W-:Y:S02]  /*75a0*/  CS2R R50, SRZ ;  /* 0x0000000000327805 */ /* 0x000fe4000001ff00 */
[----:B------:R-:W-:Y:S02]  /*75b0*/  ISETP.NE.U32.AND P2, PT, R3, 0x1, PT ;  /* 0x000000010300780c */ /* 0x000fe40003f45070 */
[----:B------:R-:W-:Y:S01]  /*75c0*/  CS2R R48, SRZ ;  /* 0x0000000000307805 */ /* 0x000fe2000001ff00 */
[----:B------:R-:W-:Y:S01]  /*75d0*/  IMAD.IADD R47, R82, 0x1, R80 ;  /* 0x00000001522f7824 */ /* 0x000fe200078e0250 */
[----:B------:R-:W-:Y:S01]  /*75e0*/  P2R R113, PR, RZ, 0x4 ;  /* 0x00000004ff717803 */ /* 0x000fe20000000000 */
[----:B------:R-:W-:Y:S01]  /*75f0*/  IMAD.IADD R46, R96, 0x1, R83 ;  /* 0x00000001602e7824 */ /* 0x000fe200078e0253 */
[----:B------:R3:W4:Y:S01]  /*7600*/  SYNCS.PHASECHK.TRANS64.TRYWAIT P0, [R89+URZ+0x160], R2 ;  /* 0x00016002590075a7 */ /* 0x00072200080011ff */
[----:B-1----:R-:W-:Y:S01]  /*7610*/  @P5 SEL R109, RZ, 0x1, !P1 ;  /* 0x00000001ff6d5807 */ /* 0x002fe20004800000 */
[----:B---3--:R-:W-:Y:S06]  /*7620*/  @!P5 BRA `(.L_x_122) ;  /* 0x000000000068d947 */ /* 0x008fec0003800000 */
[----:B------:R-:W-:Y:S01]  /*7630*/  ISETP.NE.AND P1, PT, R109, RZ, PT ;  /* 0x000000ff6d00720c */ /* 0x000fe20003f25270 */
[----:B------:R-:W-:Y:S01]  /*7640*/  BSSY B0, `(.L_x_123) ;  /* 0x000000d000007945 */ /* 0x000fe20003800000 */
[----:B------:R-:W-:Y:S02]  /*7650*/  CS2R R50, SRZ ;  /* 0x0000000000327805 */ /* 0x000fe4000001ff00 */
[----:B------:R-:W-:Y:S02]  /*7660*/  CS2R R48, SRZ ;  /* 0x0000000000307805 */ /* 0x000fe4000001ff00 */
[----:B------:R-:W-:Y:S02]  /*7670*/  CS2R R58, SRZ ;  /* 0x00000000003a7805 */ /* 0x000fe4000001ff00 */
[----:B------:R-:W-:Y:S02]  /*7680*/  CS2R R56, SRZ ;  /* 0x0000000000387805 */ /* 0x000fe4000001ff00 */
[----:B------:R-:W-:Y:S02]  /*7690*/  CS2R R66, SRZ ;  /* 0x0000000000427805 */ /* 0x000fe4000001ff00 */
[----:B------:R-:W-:Y:S02]  /*76a0*/  CS2R R64, SRZ ;  /* 0x0000000000407805 */ /* 0x000fe4000001ff00 */
[----:B------:R-:W-:Y:S02]  /*76b0*/  CS2R R74, SRZ ;  /* 0x00000000004a7805 */ /* 0x000fe4000001ff00 */
[----:B------:R-:W-:Y:S01]  /*76c0*/  CS2R R72, SRZ ;  /* 0x0000000000487805 */ /* 0x000fe2000001ff00 */
[----:B------:R-:W-:Y:S06]  /*76d0*/  @P1 BRA `(.L_x_124) ;  /* 0x00000000000c1947 */ /* 0x000fec0003800000 */
[----:B------:R-:W-:Y:S04]  /*76e0*/  SHF.L.U32 R3, R111, 0x1f, RZ ;  /* 0x0000001f6f037819 */ /* 0x000fe800000006ff */
[----:B------:R-:W1:Y:S02]  /*76f0*/  SYNCS.PHASECHK.TRANS64.TRYWAIT P1, [R0+URZ+0x100], R3 ;  /* 0x00010003000075a7 */ /* 0x000e6400080211ff */
[----:B-1----:R-:W-:Y:S05]  /*7700*/  @!P1 BRA `(.L_x_125) ;  /* 0x0000002800a49947 */ /* 0x002fea0003800000 */
.L_x_124:
[----:B------:R-:W-:Y:S05]  /*7710*/  BSYNC B0 ;  /* 0x0000000000007941 */ /* 0x000fea0003800000 */
.L_x_123:
[----:B------:R-:W-:Y:S01]  /*7720*/  ISETP.NE.AND P1, PT, R113, RZ, PT ;  /* 0x000000ff7100720c */ /* 0x000fe20003f25270 */
[----:B------:R-:W-:Y:S04]  /*7730*/  UIADD3 UR4, UPT, UPT, UR46, 0x1, URZ ;  /* 0x000000012e047890 */ /* 0x000fe8000fffe0ff */
[----:B------:R-:W-:Y:S04]  /*7740*/  UISETP.NE.AND UP0, UPT, UR4, 0x3, UPT ;  /* 0x000000030400788c */ /* 0x000fe8000bf05270 */
[----:B------:R-:W-:Y:S02]  /*7750*/  USEL UR5, URZ, 0x1, UP0 ;  /* 0x00000001ff057887 */ /* 0x000fe40008000000 */
[----:B------:R-:W-:Y:S02]  /*7760*/  USEL UR4, UR4, URZ, UP0 ;  /* 0x000000ff04047287 */ /* 0x000fe40008000000 */
[----:B------:R3:W1:Y:S02]  /*7770*/  @P1 LDS.128 R48, [R82] ;  /* 0x0000000052301984 */ /* 0x0006640000000c00 */
[----:B------:R-:W-:Y:S02]  /*7780*/  LOP3.LUT R111, R111, UR5, RZ, 0x3c, !PT ;  /* 0x000000056f6f7c12 */ /* 0x000fe4000f8e3cff */
[----:B------:R3:W1:Y:S01]  /*7790*/  @P1 LDS.128 R56, [R83+0x10] ;  /* 0x0000100053381984 */ /* 0x0006620000000c00 */
[----:B------:R-:W-:Y:S03]  /*77a0*/  IMAD.U32 R112, RZ, RZ, UR4 ;  /* 0x00000004ff707e24 */ /* 0x000fe6000f8e00ff */
[----:B------:R3:W1:Y:S04]  /*77b0*/  @P1 LDS.128 R64, [R47+0x20] ;  /* 0x000020002f401984 */ /* 0x0006680000000c00 */
[----:B------:R3:W1:Y:S02]  /*77c0*/  @P1 LDS.128 R72, [R46+0x10] ;  /* 0x000010002e481984 */ /* 0x0006640000000c00 */
.L_x_122:
[----:B------:R-:W-:Y:S05]  /*77d0*/  BSYNC B1 ;  /* 0x0000000000017941 */ /* 0x000fea0003800000 */
.L_x_121:
[----:B-1----:R-:W-:Y:S04]  /*77e0*/  SHF.R.U32.HI R0, RZ, 0x15, R39 ;  /* 0x00000015ff007819 */ /* 0x002fe80000011627 */
[----:B------:R-:W-:Y:S01]  /*77f0*/  LOP3.LUT P1, RZ, R0, 0x3, R85, 0x48, !PT ;  /* 0x0000000300ff7812 */ /* 0x000fe20007824855 */
[----:B------:R-:W-:Y:S01]  /*7800*/  @!UPT UIADD3 URZ, UPT, UPT, URZ, URZ, URZ ;  /* 0x000000fffffff290 */ /* 0x000fe2000fffe0ff */
[----:B----4-:R-:W-:Y:S11]  /*7810*/  @P0 BRA `(.L_x_126) ;  /* 0x0000000000080947 */ /* 0x010ff60003800000 */
[----:B------:R-:W1:Y:S02]  /*7820*/  SYNCS.PHASECHK.TRANS64.TRYWAIT P0, [R89+URZ+0x160], R2 ;  /* 0x00016002590075a7 */ /* 0x000e6400080011ff */
[----:B-1----:R-:W-:Y:S05]  /*7830*/  @!P0 BRA `(.L_x_127) ;  /* 0x00000028006c8947 */ /* 0x002fea0003800000 */
.L_x_126:
[----:B------:R-:W-:Y:S05]  /*7840*/  @!P1 BRA `(.L_x_128) ;  /* 0x0000000000409947 */ /* 0x000fea0003800000 */
[----:B------:R-:W4:Y:S01]  /*7850*/  LDCU.64 UR8, c[0x4][0x70] ;  /* 0x01000e00ff0877ac */ /* 0x000f220008000a00 */
[----:B------:R-:W-:Y:S01]  /*7860*/  MOV R3, 0x0 ;  /* 0x0000000000037802 */ /* 0x000fe20000000f00 */
[----:B------:R-:W-:Y:S02]  /*7870*/  HFMA2 R12, -RZ, RZ, 0, 5.9604644775390625e-08 ;  /* 0x00000001ff0c7431 */ /* 0x000fe400000001ff */
[----:B------:R-:W-:Y:S02]  /*7880*/  IMAD.MOV.U32 R8, RZ, RZ, 0x192 ;  /* 0x00000192ff087424 */ /* 0x000fe400078e00ff */
[----:B------:R-:W-:Y:S01]  /*7890*/  IMAD.MOV.U32 R13, RZ, RZ, RZ ;  /* 0x000000ffff0d7224 */ /* 0x000fe200078e00ff */
[----:B------:R-:W5:Y:S01]  /*78a0*/  LDCU.64 UR6, c[0x4][0x78] ;  /* 0x01000f00ff0677ac */ /* 0x000f620008000a00 */
[----:B-1----:R-:W1:Y:S01]  /*78b0*/  LDC.64 R2, c[0x4][R3] ;  /* 0x0100000003027b82 */ /* 0x002e620000000a00 */
[----:B------:R-:W2:Y:S01]  /*78c0*/  LDCU.64 UR4, c[0x4][0x10] ;  /* 0x01000200ff0477ac */ /* 0x000ea20008000a00 */
[----:B----4-:R-:W-:Y:S01]  /*78d0*/  MOV R5, UR9 ;  /* 0x0000000900057c02 */ /* 0x010fe20008000f00 */
[----:B------:R-:W-:Y:S01]  /*78e0*/  IMAD.U32 R4, RZ, RZ, UR8 ;  /* 0x00000008ff047e24 */ /* 0x000fe2000f8e00ff */
[----:B-----5:R-:W-:Y:S01]  /*78f0*/  MOV R7, UR7 ;  /* 0x0000000700077c02 */ /* 0x020fe20008000f00 */
[----:B------:R-:W-:Y:S01]  /*7900*/  IMAD.U32 R6, RZ, RZ, UR6 ;  /* 0x00000006ff067e24 */ /* 0x000fe2000f8e00ff */
[----:B--2---:R-:W-:Y:S01]  /*7910*/  MOV R11, UR5 ;  /* 0x00000005000b7c02 */ /* 0x004fe20008000f00 */
[----:B------:R-:W-:Y:S02]  /*7920*/  IMAD.U32 R10, RZ, RZ, UR4 ;  /* 0x00000004ff0a7e24 */ /* 0x000fe4000f8e00ff */
[----:B------:R-:W-:Y:S07]  /*7930*/  LEPC R20, `(.L_x_128) ;  /* 0x000000001014794e */ /* 0x000fee0000000000 */
[----:B-1-3--:R-:W-:Y:S05]  /*7940*/  CALL.ABS.NOINC R2 ;  /* 0x0000000002007343 */ /* 0x00afea0003c00000 */
.L_x_128:
[C---:B------:R-:W-:Y:S01]  /*7950*/  SHF.L.U32 R40, R48.reuse, 0x10, RZ ;  /* 0x0000001030287819 */ /* 0x040fe200000006ff */
[----:B------:R-:W-:Y:S05]  /*7960*/  WARPSYNC.ALL ;  /* 0x0000000000007948 */ /* 0x000fea0003800000 */
[----:B------:R-:W-:Y:S01]  /*7970*/  R2UR UR4, R39 ;  /* 0x00000000270472ca */ /* 0x000fe200000e0000 */
[----:B------:R-:W-:Y:S01]  /*7980*/  BSSY.RECONVERGENT B0, `(.L_x_129) ;  /* 0x0000087000007945 */ /* 0x000fe20003800200 */
[----:B------:R-:W-:Y:S02]  /*7990*/  LOP3.LUT R43, R48, 0xffff0000, RZ, 0xc0, !PT ;  /* 0xffff0000302b7812 */ /* 0x000fe400078ec0ff */
[----:B------:R-:W-:Y:S02]  /*79a0*/  SHF.L.U32 R42, R49, 0x10, RZ ;  /* 0x00000010312a7819 */ /* 0x000fe400000006ff */
[----:B------:R-:W-:Y:S02]  /*79b0*/  SHF.L.U32 R45, R51, 0x10, RZ ;  /* 0x00000010332d7819 */ /* 0x000fe400000006ff */
[----:B------:R-:W-:Y:S02]  /*79c0*/  LOP3.LUT R44, R75, 0xffff0000, RZ, 0xc0, !PT ;  /* 0xffff00004b2c7812 */ /* 0x000fe400078ec0ff */
[----:B------:R-:W-:Y:S03]  /*79d0*/  ISETP.NE.AND P0, PT, R98, RZ, PT ;  /* 0x000000ff6200720c */ /* 0x000fe60003f05270 */
[----:B------:R-:W2:Y:S02]  /*79e0*/  LDTM.x32 R4, tmem[UR4] ;  /* 0x00000004000479ee */ /* 0x000ea400082c0000 */
[C---:B--2---:R-:W-:Y:S01]  /*79f0*/  FMUL R0, R38.reuse, R4 ;  /* 0x0000000426007220 */ /* 0x044fe20000400000 */
[C---:B-1----:R-:W-:Y:S01]  /*7a00*/  FMUL R2, R38.reuse, R5 ;  /* 0x0000000526027220 */ /* 0x042fe20000400000 */
[C---:B------:R-:W-:Y:S01]  /*7a10*/  FMUL R3, R38.reuse, R6 ;  /* 0x0000000626037220 */ /* 0x040fe20000400000 */
[----:B------:R-:W-:Y:S01]  /*7a20*/  FMUL R7, R38, R7 ;  /* 0x0000000726077220 */ /* 0x000fe20000400000 */
[----:B------:R-:W-:Y:S01]  /*7a30*/  FFMA R0, R41, R40, R0 ;  /* 0x0000002829007223 */ /* 0x000fe20000000000 */
[----:B------:R-:W-:Y:S01]  /*7a40*/  LOP3.LUT R40, R49, 0xffff0000, RZ, 0xc0, !PT ;  /* 0xffff000031287812 */ /* 0x000fe200078ec0ff */
[C---:B------:R-:W-:Y:S01]  /*7a50*/  FFMA R2, R41.reuse, R43, R2 ;  /* 0x0000002b29027223 */ /* 0x040fe20000000002 */
[C---:B------:R-:W-:Y:S01]  /*7a60*/  SHF.L.U32 R43, R50.reuse, 0x10, RZ ;  /* 0x00000010322b7819 */ /* 0x040fe200000006ff */
[C---:B------:R-:W-:Y:S01]  /*7a70*/  FFMA R3, R41.reuse, R42, R3 ;  /* 0x0000002a29037223 */ /* 0x040fe20000000003 */
[----:B------:R-:W-:Y:S01]  /*7a80*/  LOP3.LUT R42, R50, 0xffff0000, RZ, 0xc0, !PT ;  /* 0xffff0000322a7812 */ /* 0x000fe200078ec0ff */
[----:B------:R-:W-:Y:S01]  /*7a90*/  FMUL R4, R38, R8 ;  /* 0x0000000826047220 */ /* 0x000fe20000400000 */
[----:B------:R-:W-:Y:S01]  /*7aa0*/  F2FP.BF16.F32.PACK_AB R52, R2, R0 ;  /* 0x000000000234723e */ /* 0x000fe200000010ff */
[----:B------:R-:W-:Y:S01]  /*7ab0*/  FFMA R7, R41, R40, R7 ;  /* 0x0000002829077223 */ /* 0x000fe20000000007 */
[----:B------:R-:W-:Y:S01]  /*7ac0*/  LOP3.LUT R40, R51, 0xffff0000, RZ, 0xc0, !PT ;  /* 0xffff000033287812 */ /* 0x000fe200078ec0ff */
[C---:B------:R-:W-:Y:S01]  /*7ad0*/  FMUL R5, R38.reuse, R9 ;  /* 0x0000000926057220 */ /* 0x040fe20000400000 */
[C---:B------:R-:W-:Y:S01]  /*7ae0*/  FMUL R6, R38.reuse, R10 ;  /* 0x0000000a26067220 */ /* 0x040fe20000400000 */
[----:B------:R-:W-:Y:S01]  /*7af0*/  FMUL R11, R38, R11 ;  /* 0x0000000b260b7220 */ /* 0x000fe20000400000 */
[----:B------:R-:W-:Y:S01]  /*7b00*/  F2FP.BF16.F32.PACK_AB R53, R7, R3 ;  /* 0x000000030735723e */ /* 0x000fe200000010ff */
[C---:B------:R-:W-:Y:S01]  /*7b10*/  FFMA R4, R41.reuse, R43, R4 ;  /* 0x0000002b29047223 */ /* 0x040fe20000000004 */
[C---:B------:R-:W-:Y:S01]  /*7b20*/  SHF.L.U32 R43, R56.reuse, 0x10, RZ ;  /* 0x00000010382b7819 */ /* 0x040fe200000006ff */
[----:B------:R-:W-:Y:S01]  /*7b30*/  FFMA R5, R41, R42, R5 ;  /* 0x0000002a29057223 */ /* 0x000fe20000000005 */
[----:B------:R-:W-:Y:S01]  /*7b40*/  LOP3.LUT R42, R57, 0xffff0000, RZ, 0xc0, !PT ;  /* 0xffff0000392a7812 */ /* 0x000fe200078ec0ff */
[----:B------:R-:W-:Y:S01]  /*7b50*/  FFMA R6, R41, R45, R6 ;  /* 0x0000002d29067223 */ /* 0x000fe20000000006 */
[----:B------:R-:W-:Y:S01]  /*7b60*/  SHF.L.U32 R45, R57, 0x10, RZ ;  /* 0x00000010392d7819 */ /* 0x000fe200000006ff */
[----:B------:R-:W-:Y:S01]  /*7b70*/  FFMA R11, R41, R40, R11 ;  /* 0x00000028290b7223 */ /* 0x000fe2000000000b */
[----:B------:R-:W-:Y:S01]  /*7b80*/  LOP3.LUT R40, R56, 0xffff0000, RZ, 0xc0, !PT ;  /* 0xffff000038287812 */ /* 0x000fe200078ec0ff */
[C---:B------:R-:W-:Y:S01]  /*7b90*/  FMUL R8, R38.reuse, R12 ;  /* 0x0000000c26087220 */ /* 0x040fe20000400000 */
[----:B------:R-:W-:Y:S01]  /*7ba0*/  F2FP.BF16.F32.PACK_AB R54, R5, R4 ;  /* 0x000000040536723e */ /* 0x000fe200000010ff */
[C---:B------:R-:W-:Y:S01]  /*7bb0*/  FMUL R9, R38.reuse, R13 ;  /* 0x0000000d26097220 */ /* 0x040fe20000400000 */
[----:B------:R-:W-:Y:S01]  /*7bc0*/  F2FP.BF16.F32.PACK_AB R55, R11, R6 ;  /* 0x000000060b37723e */ /* 0x000fe200000010ff */
[C---:B------:R-:W-:Y:S01]  /*7bd0*/  FMUL R10, R38.reuse, R14 ;  /* 0x0000000e260a7220 */ /* 0x040fe20000400000 */
[----:B------:R-:W-:Y:S01]  /*7be0*/  FMUL R15, R38, R15 ;  /* 0x0000000f260f7220 */ /* 0x000fe20000400000 */
[----:B------:R-:W-:Y:S01]  /*7bf0*/  FFMA R8, R41, R43, R8 ;  /* 0x0000002b29087223 */ /* 0x000fe20000000008 */
[----:B------:R-:W-:Y:S01]  /*7c00*/  SHF.L.U32 R43, R59, 0x10, RZ ;  /* 0x000000103b2b7819 */ /* 0x000fe200000006ff */
[C---:B------:R-:W-:Y:S01]  /*7c10*/  FFMA R9, R41.reuse, R40, R9 ;  /* 0x0000002829097223 */ /* 0x040fe20000000009 */
[C---:B------:R-:W-:Y:S01]  /*7c20*/  SHF.L.U32 R40, R58.reuse, 0x10, RZ ;  /* 0x000000103a287819 */ /* 0x040fe200000006ff */
        /* <DEDUP_REMOVED lines=8> */
[----:B------:R-:W-:Y:S01]  /*7cb0*/  FMUL R14, R38, R18 ;  /* 0x00000012260e7220 */ /* 0x000fe20000400000 */
[----:B------:R-:W-:Y:S01]  /*7cc0*/  FFMA R12, R41, R40, R12 ;  /* 0x00000028290c7223 */ /* 0x000fe2000000000c */
[----:B------:R-:W-:Y:S01]  /*7cd0*/  LOP3.LUT R40, R59, 0xffff0000, RZ, 0xc0, !PT ;  /* 0xffff00003b287812 */ /* 0x000fe200078ec0ff */
[C---:B------:R-:W-:Y:S01]  /*7ce0*/  FFMA R13, R41.reuse, R42, R13 ;  /* 0x0000002a290d7223 */ /* 0x040fe2000000000d */
[----:B------:R-:W-:Y:S01]  /*7cf0*/  LOP3.LUT R42, R64, 0xffff0000, RZ, 0xc0, !PT ;  /* 0xffff0000402a7812 */ /* 0x000fe200078ec0ff */
[----:B------:R-:W-:Y:S01]  /*7d00*/  FMUL R19, R38, R19 ;  /* 0x0000001326137220 */ /* 0x000fe20000400000 */
[----:B------:R-:W-:Y:S01]  /*7d10*/  FFMA R14, R41, R43, R14 ;  /* 0x0000002b290e7223 */ /* 0x000fe2000000000e */
[----:B------:R-:W-:Y:S01]  /*7d20*/  SHF.L.U32 R43, R64, 0x10, RZ ;  /* 0x00000010402b7819 */ /* 0x000fe200000006ff */
[----:B------:R1:W-:Y:S01]  /*7d30*/  STS.128 [R82], R52 ;  /* 0x0000003452007388 */ /* 0x0003e20000000c00 */
[----:B------:R-:W-:Y:S01]  /*7d40*/  F2FP.BF16.F32.PACK_AB R62, R13, R12 ;  /* 0x0000000c0d3e723e */ /* 0x000fe200000010ff */
[C---:B------:R-:W-:Y:S01]  /*7d50*/  FMUL R16, R38.reuse, R20 ;  /* 0x0000001426107220 */ /* 0x040fe20000400000 */
        /* <DEDUP_REMOVED lines=8> */
[C---:B------:R-:W-:Y:S01]  /*7de0*/  FFMA R17, R41.reuse, R42, R17 ;  /* 0x0000002a29117223 */ /* 0x040fe20000000011 */
[----:B------:R-:W-:Y:S01]  /*7df0*/  FFMA R18, R41, R45, R18 ;  /* 0x0000002d29127223 */ /* 0x000fe20000000012 */
[----:B------:R1:W-:Y:S01]  /*7e00*/  STS.128 [R83+0x10], R60 ;  /* 0x0000103c53007388 */ /* 0x0003e20000000c00 */
[----:B------:R-:W-:Y:S01]  /*7e10*/  SHF.L.U32 R45, R67, 0x10, RZ ;  /* 0x00000010432d7819 */ /* 0x000fe200000006ff */
[----:B------:R-:W-:Y:S01]  /*7e20*/  FFMA R23, R41, R40, R23 ;  /* 0x0000002829177223 */ /* 0x000fe20000000017 */
[----:B------:R-:W-:Y:S01]  /*7e30*/  LOP3.LUT R40, R66, 0xffff0000, RZ, 0xc0, !PT ;  /* 0xffff000042287812 */ /* 0x000fe200078ec0ff */
[C---:B------:R-:W-:Y:S01]  /*7e40*/  FMUL R20, R38.reuse, R24 ;  /* 0x0000001826147220 */ /* 0x040fe20000400000 */
[----:B------:R-:W-:Y:S01]  /*7e50*/  LOP3.LUT R42, R67, 0xffff0000, RZ, 0xc0, !PT ;  /* 0xffff0000432a7812 */ /* 0x000fe200078ec0ff */
[C---:B------:R-:W-:Y:S01]  /*7e60*/  FMUL R21, R38.reuse, R25 ;  /* 0x0000001926157220 */ /* 0x040fe20000400000 */
[----:B------:R-:W-:Y:S01]  /*7e70*/  F2FP.BF16.F32.PACK_AB R68, R17, R16 ;  /* 0x000000101144723e */ /* 0x000fe200000010ff */
[C---:B------:R-:W-:Y:S01]  /*7e80*/  FMUL R22, R38.reuse, R26 ;  /* 0x0000001a26167220 */ /* 0x040fe20000400000 */
[----:B------:R-:W-:Y:S01]  /*7e90*/  FMUL R27, R38, R27 ;  /* 0x0000001b261b7220 */ /* 0x000fe20000400000 */
[C---:B------:R-:W-:Y:S01]  /*7ea0*/  FFMA R20, R41.reuse, R43, R20 ;  /* 0x0000002b29147223 */ /* 0x040fe20000000014 */
[C---:B------:R-:W-:Y:S01]  /*7eb0*/  FFMA R21, R41.reuse, R40, R21 ;  /* 0x0000002829157223 */ /* 0x040fe20000000015 */
[C---:B------:R-:W-:Y:S01]  /*7ec0*/  FFMA R22, R41.reuse, R45, R22 ;  /* 0x0000002d29167223 */ /* 0x040fe20000000016 */
[----:B------:R-:W-:Y:S01]  /*7ed0*/  FFMA R27, R41, R42, R27 ;  /* 0x0000002a291b7223 */ /* 0x000fe2000000001b */
[----:B------:R-:W-:Y:S01]  /*7ee0*/  SHF.L.U32 R40, R72, 0x10, RZ ;  /* 0x0000001048287819 */ /* 0x000fe200000006ff */
[----:B------:R-:W-:Y:S01]  /*7ef0*/  FMUL R24, R38, R28 ;  /* 0x0000001c26187220 */ /* 0x000fe20000400000 */
[----:B------:R-:W-:Y:S01]  /*7f00*/  LOP3.LUT R42, R72, 0xffff0000, RZ, 0xc0, !PT ;  /* 0xffff0000482a7812 */ /* 0x000fe200078ec0ff */
[C---:B------:R-:W-:Y:S01]  /*7f10*/  FMUL R25, R38.reuse, R29 ;  /* 0x0000001d26197220 */ /* 0x040fe20000400000 */
[----:B------:R-:W-:Y:S01]  /*7f20*/  SHF.L.U32 R43, R73, 0x10, RZ ;  /* 0x00000010492b7819 */ /* 0x000fe200000006ff */
[C---:B------:R-:W-:Y:S01]  /*7f30*/  FMUL R26, R38.reuse, R30 ;  /* 0x0000001e261a7220 */ /* 0x040fe20000400000 */
[C---:B------:R-:W-:Y:S01]  /*7f40*/  FFMA R24, R41.reuse, R40, R24 ;  /* 0x0000002829187223 */ /* 0x040fe20000000018 */
[----:B------:R-:W-:Y:S01]  /*7f50*/  FFMA R25, R41, R42, R25 ;  /* 0x0000002a29197223 */ /* 0x000fe20000000019 */
[----:B------:R-:W-:Y:S01]  /*7f60*/  LOP3.LUT R40, R73, 0xffff0000, RZ, 0xc0, !PT ;  /* 0xffff000049287812 */ /* 0x000fe200078ec0ff */
[----:B------:R-:W-:Y:S01]  /*7f70*/  FFMA R26, R41, R43, R26 ;  /* 0x0000002b291a7223 */ /* 0x000fe2000000001a */
[----:B------:R-:W-:Y:S01]  /*7f80*/  FMUL R31, R38, R31 ;  /* 0x0000001f261f7220 */ /* 0x000fe20000400000 */
[----:B------:R-:W-:Y:S01]  /*7f90*/  SHF.L.U32 R43, R74, 0x10, RZ ;  /* 0x000000104a2b7819 */ /* 0x000fe200000006ff */
[----:B------:R-:W-:Y:S01]  /*7fa0*/  FMUL R28, R38, R32 ;  /* 0x00000020261c7220 */ /* 0x000fe20000400000 */
[----:B------:R-:W-:Y:S01]  /*7fb0*/  LOP3.LUT R42, R74, 0xffff0000, RZ, 0xc0, !PT ;  /* 0xffff00004a2a7812 */ /* 0x000fe200078ec0ff */
[C---:B------:R-:W-:Y:S01]  /*7fc0*/  FMUL R29, R38.reuse, R33 ;  /* 0x00000021261d7220 */ /* 0x040fe20000400000 */
[----:B------:R-:W-:Y:S01]  /*7fd0*/  SHF.L.U32 R45, R75, 0x10, RZ ;  /* 0x000000104b2d7819 */ /* 0x000fe200000006ff */
[C---:B------:R-:W-:Y:S01]  /*7fe0*/  FMUL R30, R38.reuse, R34 ;  /* 0x00000022261e7220 */ /* 0x040fe20000400000 */
[----:B------:R-:W-:Y:S01]  /*7ff0*/  FFMA R31, R41, R40, R31 ;  /* 0x00000028291f7223 */ /* 0x000fe2000000001f */
[----:B------:R-:W-:Y:S01]  /*8000*/  FMUL R35, R38, R35 ;  /* 0x0000002326237220 */ /* 0x000fe20000400000 */
[----:B------:R-:W-:Y:S01]  /*8010*/  F2FP.BF16.F32.PACK_AB R69, R23, R18 ;  /* 0x000000121745723e */ /* 0x000fe200000010ff */
[----:B------:R-:W-:Y:S01]  /*8020*/  FFMA R28, R41, R43, R28 ;  /* 0x0000002b291c7223 */ /* 0x000fe2000000001c */
[----:B------:R-:W-:Y:S01]  /*8030*/  F2FP.BF16.F32.PACK_AB R70, R21, R20 ;  /* 0x000000141546723e */ /* 0x000fe200000010ff */
[----:B------:R-:W-:Y:S01]  /*8040*/  FFMA R29, R41, R42, R29 ;  /* 0x0000002a291d7223 */ /* 0x000fe2000000001d */
[----:B------:R-:W-:Y:S01]  /*8050*/  F2FP.BF16.F32.PACK_AB R71, R27, R22 ;  /* 0x000000161b47723e */ /* 0x000fe200000010ff */
[C---:B------:R-:W-:Y:S01]  /*8060*/  FFMA R30, R41.reuse, R45, R30 ;  /* 0x0000002d291e7223 */ /* 0x040fe2000000001e */
[----:B------:R-:W-:Y:S01]  /*8070*/  FFMA R35, R41, R44, R35 ;  /* 0x0000002c29237223 */ /* 0x000fe20000000023 */
[----:B------:R-:W-:Y:S02]  /*8080*/  F2FP.BF16.F32.PACK_AB R104, R25, R24 ;  /* 0x000000181968723e */ /* 0x000fe400000010ff */
[----:B------:R1:W-:Y:S01]  /*8090*/  STS.128 [R47+0x20], R68 ;  /* 0x000020442f007388 */ /* 0x0003e20000000c00 */
[----:B------:R-:W-:Y:S02]  /*80a0*/  F2FP.BF16.F32.PACK_AB R105, R31, R26 ;  /* 0x0000001a1f69723e */ /* 0x000fe400000010ff */
[----:B------:R-:W-:Y:S02]  /*80b0*/  F2FP.BF16.F32.PACK_AB R106, R29, R28 ;  /* 0x0000001c1d6a723e */ /* 0x000fe400000010ff */
[----:B------:R-:W-:Y:S05]  /*80c0*/  F2FP.BF16.F32.PACK_AB R107, R35, R30 ;  /* 0x0000001e236b723e */ /* 0x000fea00000010ff */
[----:B------:R1:W-:Y:S01]  /*80d0*/  STS.128 [R46+0x10], R104 ;  /* 0x000010682e007388 */ /* 0x0003e20000000c00 */
[----:B------:R-:W-:Y:S01]  /*80e0*/  @!PT LDS RZ, [RZ] ;  /* 0x00000000fffff984 */ /* 0x000fe20000000800 */
[----:B------:R-:W-:Y:S01]  /*80f0*/  @!PT LDS RZ, [RZ] ;  /* 0x00000000fffff984 */ /* 0x000fe20000000800 */
[----:B------:R-:W-:Y:S01]  /*8100*/  @!PT LDS RZ, [RZ] ;  /* 0x00000000fffff984 */ /* 0x000fe20000000800 */
[----:B------:R-:W-:Y:S01]  /*8110*/  @!PT LDS RZ, [RZ] ;  /* 0x00000000fffff984 */ /* 0x000fe20000000800 */
[----:B------:R2:W-:Y:S07]  /*8120*/  MEMBAR.ALL.CTA ;  /* 0x0000000000007992 */ /* 0x0005ee0000008000 */
[----:B--2---:R-:W2:Y:S02]  /*8130*/  FENCE.VIEW.ASYNC.S ;  /* 0x00000000000073c6 */ /* 0x004ea40000000000 */
[----:B--2---:R-:W-:Y:S06]  /*8140*/  BAR.SYNC.DEFER_BLOCKING 0x1, 0x80 ;  /* 0x0042000000007b1d */ /* 0x004fec0000010000 */
[----:B------:R-:W-:Y:S05]  /*8150*/  @P0 BRA `(.L_x_130) ;  /* 0x0000000000240947 */ /* 0x000fea0003800000 */
[----:B------:R-:W2:Y:S01]  /*8160*/  LDCU.64 UR6, c[0x0][0x348] ;  /* 0x00006900ff0677ac */ /* 0x000ea20008000a00 */
[----:B------:R-:W-:Y:S01]  /*8170*/  R2UR UR5, R110 ;  /* 0x000000006e0572ca */ /* 0x000fe200000e0000 */
[----:B------:R-:W-:Y:S11]  /*8180*/  UMOV UR51, UR36 ;  /* 0x0000002400337c82 */ /* 0x000ff60008000000 */
[----:B------:R-:W-:Y:S01]  /*8190*/  @!UPT UIADD3 URZ, UPT, UPT, URZ, URZ, URZ ;  /* 0x000000fffffff290 */ /* 0x000fe2000fffe0ff */
[----:B------:R-:W-:Y:S02]  /*81a0*/  UIADD3 UR48, UPT, UPT, UR47, 0x200, UR5 ;  /* 0x000002002f307890 */ /* 0x000fe4000fffe005 */
[----:B--2---:R-:W-:Y:S04]  /*81b0*/  UIADD3 UR4, UP0, UPT, UR6, 0xa80, URZ ;  /* 0x00000a8006047890 */ /* 0x004fe8000ff1e0ff */
[----:B------:R-:W-:Y:S09]  /*81c0*/  UIADD3.X UR5, UPT, UPT, URZ, UR7, URZ, UP0, !UPT ;  /* 0x00000007ff057290 */ /* 0x000ff200087fe4ff */
[----:B------:R2:W-:Y:S02]  /*81d0*/  UTMASTG.3D [UR48], [UR4] ;  /* 0x00000030040073b5 */ /* 0x0005e40008010000 */
[----:B--2---:R0:W-:Y:S02]  /*81e0*/  UTMACMDFLUSH ;  /* 0x00000000000079b7 */ /* 0x0041e40000000000 */
.L_x_130:
[----:B------:R-:W-:Y:S05]  /*81f0*/  BSYNC.RECONVERGENT B0 ;  /* 0x0000000000007941 */ /* 0x000fea0003800200 */
.L_x_129:
[----:B------:R-:W-:Y:S01]  /*8200*/  UIADD3 UR44, UPT, UPT, UR46, 0x1, URZ ;  /* 0x000000012e2c7890 */ /* 0x000fe2000fffe0ff */
[----:B------:R-:W-:Y:S03]  /*8210*/  BSSY.RECONVERGENT B0, `(.L_x_131) ;  /* 0x0000005000007945 */ /* 0x000fe60003800200 */
[----:B------:R-:W-:Y:S04]  /*8220*/  UISETP.NE.AND UP0, UPT, UR44, 0x3, UPT ;  /* 0x000000032c00788c */ /* 0x000fe8000bf05270 */
[----:B------:R-:W-:Y:S01]  /*8230*/  USEL UR45, UR44, URZ, UP0 ;  /* 0x000000ff2c2d7287 */ /* 0x000fe20008000000 */
[----:B------:R-:W-:Y:S11]  /*8240*/  @P0 BRA `(.L_x_132) ;  /* 0x0000000000040947 */ /* 0x000ff60003800000 */
[----:B------:R-:W-:Y:S04]  /*8250*/  DEPBAR.LE SB0, 0x1 ;  /* 0x000080400000791a */ /* 0x000fe80000000000 */
.L_x_132:
[----:B------:R-:W-:Y:S05]  /*8260*/  BSYNC.RECONVERGENT B0 ;  /* 0x0000000000007941 */ /* 0x000fea0003800200 */
.L_x_131:
[----:B------:R-:W-:Y:S01]  /*8270*/  BAR.SYNC.DEFER_BLOCKING 0x1, 0x80 ;  /* 0x0042000000007b1d */ /* 0x000fe20000010000 */
[----:B------:R-:W-:Y:S01]  /*8280*/  ISETP.NE.AND P1, PT, R108, RZ, PT ;  /* 0x000000ff6c00720c */ /* 0x000fe20003f25270 */
[----:B------:R-:W-:Y:S01]  /*8290*/  UISETP.NE.AND UP0, UPT, UR53, URZ, UPT ;  /* 0x000000ff3500728c */ /* 0x000fe2000bf05270 */
[----:B------:R-:W-:Y:S11]  /*82a0*/  LEA R2, R112, UR47, 0x3 ;  /* 0x0000002f70027c11 */ /* 0x000ff6000f8e18ff */
[----:B------:R-:W-:Y:S01]  /*82b0*/  @P1 SHF.L.U32 R3, R111, 0x1f, RZ ;  /* 0x0000001f6f031819 */ /* 0x000fe200000006ff */
[----:B------:R-:W-:Y:S06]  /*82c0*/  BRA.U !UP0, `(.L_x_133) ;  /* 0x0000000108247547 */ /* 0x000fec000b800000 */
[----:B------:R-:W-:Y:S01]  /*82d0*/  IMAD.U32 R5, RZ, RZ, UR52 ;  /* 0x00000034ff057e24 */ /* 0x000fe2000f8e00ff */
[----:B------:R-:W-:Y:S01]  /*82e0*/  MOV R0, UR55 ;  /* 0x0000003700007c02 */ /* 0x000fe20008000f00 */
[----:B------:R-:W-:Y:S03]  /*82f0*/  UIADD3 UR4, UPT, UPT, UR52, 0x1, URZ ;  /* 0x0000000134047890 */ /* 0x000fe6000fffe0ff */
[----:B------:R-:W-:Y:S01]  /*8300*/  @P1 LEA R5, R5, UR47, 0x3 ;  /* 0x0000002f05051c11 */ /* 0x000fe2000f8e18ff */
[----:B------:R-:W-:Y:S04]  /*8310*/  UISETP.NE.AND UP0, UPT, UR4, 0x3, UPT ;  /* 0x000000030400788c */ /* 0x000fe8000bf05270 */
[----:B------:R-:W-:Y:S01]  /*8320*/  @P1 VIADD R5, R5, 0x118 ;  /* 0x0000011805051836 */ /* 0x000fe20000000000 */
[----:B------:R-:W-:Y:S04]  /*8330*/  USEL UR52, UR4, URZ, UP0 ;  /* 0x000000ff04347287 */ /* 0x000fe80008000000 */
[----:B------:R-:W-:Y:S04]  /*8340*/  @P1 PRMT R0, R0, 0x654, R5 ;  /* 0x0000065400001816 */ /* 0x000fe80000000005 */
[----:B------:R2:W-:Y:S04]  /*8350*/  @P1 SYNCS.ARRIVE.TRANS64.RED.A1T0 RZ, [R0+URZ], RZ ;  /* 0x000000ff00ff19a7 */ /* 0x0005e800081004ff */
.L_x_133:
[----:B------:R-:W4:Y:S01]  /*8360*/  @P1 SYNCS.PHASECHK.TRANS64.TRYWAIT P0, [R2+URZ+0x100], R3 ;  /* 0x00010003020015a7 */ /* 0x000f2200080011ff */
[----:B------:R-:W-:Y:S01]  /*8370*/  BSSY B1, `(.L_x_134) ;  /* 0x0000015000017945 */ /* 0x000fe20003800000 */
[----:B----4-:R-:W-:Y:S03]  /*8380*/  @P1 SEL R109, RZ, 0x1, !P0 ;  /* 0x00000001ff6d1807 */ /* 0x010fe60004000000 */
[----:B------:R-:W-:Y:S05]  /*8390*/  @!P1 BRA `(.L_x_135) ;  /* 0x0000000000489947 */ /* 0x000fea0003800000 */
[----:B------:R-:W-:Y:S01]  /*83a0*/  ISETP.NE.AND P1, PT, R113, RZ, PT ;  /* 0x000000ff7100720c */ /* 0x000fe20003f25270 */
[----:B------:R-:W-:Y:S01]  /*83b0*/  BSSY B0, `(.L_x_136) ;  /* 0x000000a000007945 */ /* 0x000fe20003800000 */
[----:B------:R-:W-:Y:S11]  /*83c0*/  ISETP.NE.AND P0, PT, R109, RZ, PT ;  /* 0x000000ff6d00720c */ /* 0x000ff60003f05270 */
[----:B------:R-:W-:Y:S04]  /*83d0*/  @P1 IMAD R112, R112, 0x2000, R97 ;  /* 0x0000200070701824 */ /* 0x000fe800078e0261 */
[----:B------:R-:W-:Y:S01]  /*83e0*/  @P1 IMAD.IADD R5, R81, 0x1, R112 ;  /* 0x0000000151051824 */ /* 0x000fe200078e0270 */
[----:B------:R-:W-:Y:S03]  /*83f0*/  @P1 IADD3 R3, PT, PT, R80, R112, RZ ;  /* 0x0000007050031210 */ /* 0x000fe60007ffe0ff */
[----:B--2---:R-:W-:Y:S01]  /*8400*/  @P1 IMAD.IADD R0, R96, 0x1, R5 ;  /* 0x0000000160001824 */ /* 0x004fe200078e0205 */
[----:B------:R-:W-:Y:S06]  /*8410*/  @P0 BRA `(.L_x_137) ;  /* 0x00000000000c0947 */ /* 0x000fec0003800000 */
[----:B------:R-:W-:Y:S04]  /*8420*/  SHF.L.U32 R111, R111, 0x1f, RZ ;  /* 0x0000001f6f6f7819 */ /* 0x000fe800000006ff */
[----:B------:R-:W2:Y:S02]  /*8430*/  SYNCS.PHASECHK.TRANS64.TRYWAIT P0, [R2+URZ+0x100], R111 ;  /* 0x0001006f020075a7 */ /* 0x000ea400080011ff */
[----:B--2---:R-:W-:Y:S05]  /*8440*/  @!P0 BRA `(.L_x_138) ;  /* 0x0000001c007c8947 */ /* 0x004fea0003800000 */
.L_x_137:
[----:B------:R-:W-:Y:S05]  /*8450*/  BSYNC B0 ;  /* 0x0000000000007941 */ /* 0x000fea0003800000 */
.L_x_136:
[----:B------:R-:W-:Y:S11]  /*8460*/  ISETP.NE.AND P0, PT, R113, RZ, PT ;  /* 0x000000ff7100720c */ /* 0x000ff60003f05270 */
[----:B------:R-:W-:Y:S02]  /*8470*/  @!UPT UIADD3 URZ, UPT, UPT, URZ, URZ, URZ ;  /* 0x000000fffffff290 */ /* 0x000fe4000fffe0ff */
[----:B------:R4:W1:Y:S04]  /*8480*/  @P0 LDS.128 R48, [R112] ;  /* 0x0000000070300984 */ /* 0x0008680000000c00 */
[----:B------:R4:W1:Y:S04]  /*8490*/  @P0 LDS.128 R64, [R3+0x20] ;  /* 0x0000200003400984 */ /* 0x0008680000000c00 */
[----:B------:R4:W1:Y:S04]  /*84a0*/  @P0 LDS.128 R56, [R5+0x10] ;  /* 0x0000100005380984 */ /* 0x0008680000000c00 */
[----:B------:R4:W1:Y:S02]  /*84b0*/  @P0 LDS.128 R72, [R0+0x10] ;  /* 0x0000100000480984 */ /* 0x0008640000000c00 */
.L_x_135:
[----:B------:R-:W-:Y:S05]  /*84c0*/  BSYNC B1 ;  /* 0x0000000000017941 */ /* 0x000fea0003800000 */
.L_x_134:
[----:B--2-4-:R-:W-:Y:S05]  /*84d0*/  VIADD R0, R39, 0x20 ;  /* 0x0000002027007836 */ /* 0x014fea0000000000 */
[----:B------:R-:W-:Y:S04]  /*84e0*/  SHF.R.U32.HI R0, RZ, 0x15, R0 ;  /* 0x00000015ff007819 */ /* 0x000fe80000011600 */
[----:B------:R-:W-:Y:S11]  /*84f0*/  LOP3.LUT P0, RZ, R0, 0x3, R85, 0x48, !PT ;  /* 0x0000000300ff7812 */ /* 0x000ff60007804855 */
[----:B------:R-:W-:Y:S02]  /*8500*/  @!UPT UIADD3 URZ, UPT, UPT, URZ, URZ, URZ ;  /* 0x000000fffffff290 */ /* 0x000fe4000fffe0ff */
[----:B------:R-:W-:Y:S05]  /*8510*/  @!P0 BRA `(.L_x_139) ;  /* 0x0000000000408947 */ /* 0x000fea0003800000 */
[----:B------:R-:W2:Y:S01]  /*8520*/  LDCU.64 UR8, c[0x4][0x70] ;  /* 0x01000e00ff0877ac */ /* 0x000ea20008000a00 */
[----:B------:R-:W-:Y:S01]  /*8530*/  MOV R3, 0x0 ;  /* 0x0000000000037802 */ /* 0x000fe20000000f00 */
[----:B------:R-:W-:Y:S02]  /*8540*/  HFMA2 R12, -RZ, RZ, 0, 5.9604644775390625e-08 ;  /* 0x00000001ff0c7431 */ /* 0x000fe400000001ff */
[----:B------:R-:W-:Y:S02]  /*8550*/  IMAD.MOV.U32 R8, RZ, RZ, 0x192 ;  /* 0x00000192ff087424 */ /* 0x000fe400078e00ff */
[----:B------:R-:W-:Y:S01]  /*8560*/  IMAD.MOV.U32 R13, RZ, RZ, RZ ;  /* 0x000000ffff0d7224 */ /* 0x000fe200078e00ff */
[----:B------:R-:W4:Y:S01]  /*8570*/  LDCU.64 UR6, c[0x4][0x78] ;  /* 0x01000f00ff0677ac */ /* 0x000f220008000a00 */
[----:B------:R-:W1:Y:S01]  /*8580*/  LDC.64 R2, c[0x4][R3] ;  /* 0x0100000003027b82 */ /* 0x000e620000000a00 */
[----:B------:R-:W5:Y:S01]  /*8590*/  LDCU.64 UR4, c[0x4][0x10] ;  /* 0x01000200ff0477ac */ /* 0x000f620008000a00 */
[----:B--2---:R-:W-:Y:S01]  /*85a0*/  MOV R5, UR9 ;  /* 0x0000000900057c02 */ /* 0x004fe20008000f00 */
[----:B------:R-:W-:Y:S01]  /*85b0*/  IMAD.U32 R4, RZ, RZ, UR8 ;  /* 0x00000008ff047e24 */ /* 0x000fe2000f8e00ff */
[----:B----4-:R-:W-:Y:S01]  /*85c0*/  MOV R7, UR7 ;  /* 0x0000000700077c02 */ /* 0x010fe20008000f00 */
[----:B------:R-:W-:Y:S01]  /*85d0*/  IMAD.U32 R6, RZ, RZ, UR6 ;  /* 0x00000006ff067e24 */ /* 0x000fe2000f8e00ff */
[----:B-----5:R-:W-:Y:S01]  /*85e0*/  MOV R11, UR5 ;  /* 0x00000005000b7c02 */ /* 0x020fe20008000f00 */
[----:B------:R-:W-:Y:S02]  /*85f0*/  IMAD.U32 R10, RZ, RZ, UR4 ;  /* 0x00000004ff0a7e24 */ /* 0x000fe4000f8e00ff */
[----:B------:R-:W-:Y:S07]  /*8600*/  LEPC R20, `(.L_x_139) ;  /* 0x000000001014794e */ /* 0x000fee0000000000 */
[----:B-1-3--:R-:W-:Y:S05]  /*8610*/  CALL.ABS.NOINC R2 ;  /* 0x0000000002007343 */ /* 0x00afea0003c00000 */
.L_x_139:
[----:B------:R-:W-:Y:S01]  /*8620*/  ISETP.NE.AND P0, PT, R98, RZ, PT ;  /* 0x000000ff6200720c */ /* 0x000fe20003f05270 */
[----:B------:R-:W-:Y:S05]  /*8630*/  WARPSYNC.ALL ;  /* 0x0000000000007948 */ /* 0x000fea0003800000 */
[----:B------:R-:W-:Y:S01]  /*8640*/  R2UR UR4, R39 ;  /* 0x00000000270472ca */ /* 0x000fe200000e0000 */
[----:B------:R-:W-:Y:S01]  /*8650*/  BSSY.RECONVERGENT B0, `(.L_x_140) ;  /* 0x0000090000007945 */ /* 0x000fe20003800200 */
[C---:B-1----:R-:W-:Y:S02]  /*8660*/  SHF.L.U32 R40, R48.reuse, 0x10, RZ ;  /* 0x0000001030287819 */ /* 0x042fe400000006ff */
[----:B------:R-:W-:Y:S02]  /*8670*/  LOP3.LUT R42, R48, 0xffff0000, RZ, 0xc0, !PT ;  /* 0xffff0000302a7812 */ /* 0x000fe400078ec0ff */
[C---:B------:R-:W-:Y:S02]  /*8680*/  SHF.L.U32 R43, R49.reuse, 0x10, RZ ;  /* 0x00000010312b7819 */ /* 0x040fe400000006ff */
[----:B------:R-:W-:Y:S02]  /*8690*/  LOP3.LUT R44, R49, 0xffff0000, RZ, 0xc0, !PT ;  /* 0xffff0000312c7812 */ /* 0x000fe400078ec0ff */
[C---:B------:R-:W-:Y:S02]  /*86a0*/  SHF.L.U32 R45, R50.reuse, 0x10, RZ ;  /* 0x00000010322d7819 */ /* 0x040fe400000006ff */
[----:B---3--:R-:W-:Y:S01]  /*86b0*/  LOP3.LUT R46, R50, 0xffff0000, RZ, 0xc0, !PT ;  /* 0xffff0000322e7812 */ /* 0x008fe200078ec0ff */
[----:B------:R-:W1:Y:S01]  /*86c0*/  LDTM.x32 R4, tmem[UR4+0x20] ;  /* 0x00002004000479ee */ /* 0x000e6200082c0000 */
[C---:B------:R-:W-:Y:S01]  /*86d0*/  SHF.L.U32 R47, R51.reuse, 0x10, RZ ;  /* 0x00000010332f7819 */ /* 0x040fe200000006ff */
[----:B------:R-:W-:Y:S01]  /*86e0*/  USHF.L.U32 UR4, UR45, 0xd, URZ ;  /* 0x0000000d2d047899 */ /* 0x000fe200080006ff */
[----:B------:R-:W-:Y:S01]  /*86f0*/  LOP3.LUT R48, R51, 0xffff0000, RZ, 0xc0, !PT ;  /* 0xffff000033307812 */ /* 0x000fe200078ec0ff */
[----:B------:R-:W-:Y:S01]  /*8700*/  NOP ;  /* 0x0000000000007918 */ /* 0x000fe20000000000 */
[C---:B------:R-:W-:Y:S02]  /*8710*/  SHF.L.U32 R49, R56.reuse, 0x10, RZ ;  /* 0x0000001038317819 */ /* 0x040fe400000006ff */
[----:B------:R-:W-:Y:S02]  /*8720*/  LOP3.LUT R51, R56, 0xffff0000, RZ, 0xc0, !PT ;  /* 0xffff000038337812 */ /* 0x000fe400078ec0ff */
[C---:B------:R-:W-:Y:S02]  /*8730*/  SHF.L.U32 R50, R57.reuse, 0x10, RZ ;  /* 0x0000001039327819 */ /* 0x040fe400000006ff */
[----:B------:R-:W-:Y:S02]  /*8740*/  LOP3.LUT R52, R57, 0xffff0000, RZ, 0xc0, !PT ;  /* 0xffff000039347812 */ /* 0x000fe400078ec0ff */
[----:B------:R-:W-:Y:S02]  /*8750*/  IADD3 R110, PT, PT, R97, UR4, RZ ;  /* 0x00000004616e7c10 */ /* 0x000fe4000fffe0ff */
[C---:B------:R-:W-:Y:S02]  /*8760*/  SHF.L.U32 R53, R58.reuse, 0x10, RZ ;  /* 0x000000103a357819 */ /* 0x040fe400000006ff */
[----:B------:R-:W-:Y:S02]  /*8770*/  LOP3.LUT R54, R58, 0xffff0000, RZ, 0xc0, !PT ;  /* 0xffff00003a367812 */ /* 0x000fe400078ec0ff */
[----:B------:R-:W-:Y:S02]  /*8780*/  SHF.L.U32 R55, R59, 0x10, RZ ;  /* 0x000000103b377819 */ /* 0x000fe400000006ff */
[----:B------:R-:W-:Y:S02]  /*8790*/  IADD3 R89, PT, PT, R89, 0x170, RZ ;  /* 0x0000017059597810 */ /* 0x000fe40007ffe0ff */
[----:B------:R-:W-:Y:S01]  /*87a0*/  LOP3.LUT R56, R59, 0xffff0000, RZ, 0xc0, !PT ;  /* 0xffff00003b387812 */ /* 0x000fe200078ec0ff */
[C---:B-1----:R-:W-:Y:S01]  /*87b0*/  FMUL R4, R38.reuse, R4 ;  /* 0x0000000426047220 */ /* 0x042fe20000400000 */
[----:B------:R-:W-:Y:S01]  /*87c0*/  IADD3 R109, PT, PT, R81, R110, RZ ;  /* 0x0000006e516d7210 */ /* 0x000fe20007ffe0ff */
[----:B------:R-:W-:Y:S01]  /*87d0*/  FMUL R5, R38, R5 ;  /* 0x0000000526057220 */ /* 0x000fe20000400000 */
[----:B------:R-:W-:Y:S01]  /*87e0*/  SHF.L.U32 R57, R64, 0x10, RZ ;  /* 0x0000001040397819 */ /* 0x000fe200000006ff */
[----:B------:R-:W-:Y:S01]  /*87f0*/  FMUL R6, R38, R6 ;  /* 0x0000000626067220 */ /* 0x000fe20000400000 */
[----:B------:R-:W-:Y:S01]  /*8800*/  IADD3 R110, PT, PT, R80, R110, RZ ;  /* 0x0000006e506e7210 */ /* 0x000fe20007ffe0ff */
[----:B------:R-:W-:Y:S01]  /*8810*/  FMUL R7, R38, R7 ;  /* 0x0000000726077220 */ /* 0x000fe20000400000 */
[----:B------:R-:W-:Y:S01]  /*8820*/  LOP3.LUT R58, R64, 0xffff0000, RZ, 0xc0, !PT ;  /* 0xffff0000403a7812 */ /* 0x000fe200078ec0ff */
[----:B------:R-:W-:Y:S01]  /*8830*/  FFMA R4, R41, R40, R4 ;  /* 0x0000002829047223 */ /* 0x000fe20000000004 */
[----:B------:R-:W-:Y:S01]  /*8840*/  SHF.L.U32 R59, R65, 0x10, RZ ;  /* 0x00000010413b7819 */ /* 0x000fe200000006ff */
[C---:B------:R-:W-:Y:S01]  /*8850*/  FMUL R8, R38.reuse, R8 ;  /* 0x0000000826087220 */ /* 0x040fe20000400000 */
[----:B------:R-:W-:Y:S01]  /*8860*/  LOP3.LUT R89, R89, 0xfefffff8, RZ, 0xc0, !PT ;  /* 0xfefffff859597812 */ /* 0x000fe200078ec0ff */
[----:B------:R-:W-:Y:S01]  /*8870*/  FFMA R5, R41, R42, R5 ;  /* 0x0000002a29057223 */ /* 0x000fe20000000005 */
[----:B------:R-:W-:Y:S01]  /*8880*/  LOP3.LUT R60, R65, 0xffff0000, RZ, 0xc0, !PT ;  /* 0xffff0000413c7812 */ /* 0x000fe200078ec0ff */
[----:B------:R-:W-:Y:S01]  /*8890*/  FMUL R9, R38, R9 ;  /* 0x0000000926097220 */ /* 0x000fe20000400000 */
[----:B------:R-:W-:Y:S01]  /*88a0*/  SHF.L.U32 R61, R66, 0x10, RZ ;  /* 0x00000010423d7819 */ /* 0x000fe200000006ff */
[----:B------:R1:W-:Y:S01]  /*88b0*/  SYNCS.ARRIVE.TRANS64.RED.A1T0 RZ, [R89+URZ], RZ ;  /* 0x000000ff59ff79a7 */ /* 0x0003e200081004ff */
[----:B------:R-:W-:Y:S01]  /*88c0*/  F2FP.BF16.F32.PACK_AB R80, R5, R4 ;  /* 0x000000040550723e */ /* 0x000fe200000010ff */
[C---:B------:R-:W-:Y:S01]  /*88d0*/  FFMA R6, R41.reuse, R43, R6 ;  /* 0x0000002b29067223 */ /* 0x040fe20000000006 */
[----:B------:R-:W-:Y:S01]  /*88e0*/  IADD3 R111, PT, PT, R96, R109, RZ ;  /* 0x0000006d606f7210 */ /* 0x000fe20007ffe0ff */
[C---:B------:R-:W-:Y:S01]  /*88f0*/  FFMA R7, R41.reuse, R44, R7 ;  /* 0x0000002c29077223 */ /* 0x040fe20000000007 */
[C---:B------:R-:W-:Y:S01]  /*8900*/  FFMA R8, R41.reuse, R45, R8 ;  /* 0x0000002d29087223 */ /* 0x040fe20000000008 */
[----:B------:R-:W-:Y:S01]  /*8910*/  FFMA R9, R41, R46, R9 ;  /* 0x0000002e29097223 */ /* 0x000fe20000000009 */
[----:B------:R-:W-:Y:S01]  /*8920*/  FMUL R10, R38, R10 ;  /* 0x0000000a260a7220 */ /* 0x000fe20000400000 */
[----:B------:R-:W-:Y:S01]  /*8930*/  LOP3.LUT R62, R66, 0xffff0000, RZ, 0xc0, !PT ;  /* 0xffff0000423e7812 */ /* 0x000fe200078ec0ff */
[C---:B------:R-:W-:Y:S01]  /*8940*/  FMUL R11, R38.reuse, R11 ;  /* 0x0000000b260b7220 */ /* 0x040fe20000400000 */
[----:B------:R-:W-:Y:S01]  /*8950*/  F2FP.BF16.F32.PACK_AB R81, R7, R6 ;  /* 0x000000060751723e */ /* 0x000fe200000010ff */
[----:B------:R-:W-:Y:S01]  /*8960*/  FFMA R10, R41, R47, R10 ;  /* 0x0000002f290a7223 */ /* 0x000fe2000000000a */
[----:B------:R-:W-:Y:S01]  /*8970*/  F2FP.BF16.F32.PACK_AB R82, R9, R8 ;  /* 0x000000080952723e */ /* 0x000fe200000010ff */
[----:B------:R-:W-:Y:S01]  /*8980*/  FFMA R11, R41, R48, R11 ;  /* 0x00000030290b7223 */ /* 0x000fe2000000000b */
[C---:B------:R-:W-:Y:S01]  /*8990*/  FMUL R0, R38.reuse, R12 ;  /* 0x0000000c26007220 */ /* 0x040fe20000400000 */
[C---:B------:R-:W-:Y:S01]  /*89a0*/  FMUL R2, R38.reuse, R13 ;  /* 0x0000000d26027220 */ /* 0x040fe20000400000 */
[C---:B------:R-:W-:Y:S01]  /*89b0*/  FMUL R3, R38.reuse, R14 ;  /* 0x0000000e26037220 */ /* 0x040fe20000400000 */
[----:B------:R-:W-:Y:S01]  /*89c0*/  SHF.L.U32 R63, R67, 0x10, RZ ;  /* 0x00000010433f7819 */ /* 0x000fe200000006ff */
[----:B------:R-:W-:Y:S01]  /*89d0*/  FFMA R0, R41, R49, R0 ;  /* 0x0000003129007223 */ /* 0x000fe20000000000 */
[----:B------:R-:W-:Y:S01]  /*89e0*/  F2FP.BF16.F32.PACK_AB R83, R11, R10 ;  /* 0x0000000a0b53723e */ /* 0x000fe200000010ff */
[----:B------:R-:W-:Y:S01]  /*89f0*/  FFMA R2, R41, R51, R2 ;  /* 0x0000003329027223 */ /* 0x000fe20000000002 */
[C---:B------:R-:W-:Y:S01]  /*8a00*/  FMUL R15, R38.reuse, R15 ;  /* 0x0000000f260f7220 */ /* 0x040fe20000400000 */
[C---:B------:R-:W-:Y:S01]  /*8a10*/  FMUL R12, R38.reuse, R16 ;  /* 0x00000010260c7220 */ /* 0x040fe20000400000 */
[----:B------:R-:W-:Y:S01]  /*8a20*/  FMUL R13, R38, R17 ;  /* 0x00000011260d7220 */ /* 0x000fe20000400000 */
[----:B------:R1:W-:Y:S01]  /*8a30*/  STS.128 [R97+UR4], R80 ;  /* 0x0000005061007988 */ /* 0x0003e20008000c04 */
[----:B------:R-:W-:Y:S01]  /*8a40*/  LOP3.LUT R64, R67, 0xffff0000, RZ, 0xc0, !PT ;  /* 0xffff000043407812 */ /* 0x000fe200078ec0ff */
[C---:B------:R-:W-:Y:S01]  /*8a50*/  FFMA R3, R41.reuse, R50, R3 ;  /* 0x0000003229037223 */ /* 0x040fe20000000003 */
[----:B------:R-:W-:Y:S01]  /*8a60*/  SHF.L.U32 R65, R72, 0x10, RZ ;  /* 0x0000001048417819 */ /* 0x000fe200000006ff */
[C---:B------:R-:W-:Y:S01]  /*8a70*/  FFMA R15, R41.reuse, R52, R15 ;  /* 0x00000034290f7223 */ /* 0x040fe2000000000f */
[----:B------:R-:W-:Y:S01]  /*8a80*/  F2FP.BF16.F32.PACK_AB R104, R2, R0 ;  /* 0x000000000268723e */ /* 0x000fe200000010ff */
[C---:B------:R-:W-:Y:S01]  /*8a90*/  FFMA R12, R41.reuse, R53, R12 ;  /* 0x00000035290c7223 */ /* 0x040fe2000000000c */
[C---:B------:R-:W-:Y:S01]  /*8aa0*/  FFMA R13, R41.reuse, R54, R13 ;  /* 0x00000036290d7223 */ /* 0x040fe2000000000d */
[C---:B------:R-:W-:Y:S01]  /*8ab0*/  FMUL R14, R38.reuse, R18 ;  /* 0x00000012260e7220 */ /* 0x040fe20000400000 */
[C---:B------:R-:W-:Y:S01]  /*8ac0*/  FMUL R19, R38.reuse, R19 ;  /* 0x0000001326137220 */ /* 0x040fe20000400000 */
[C---:B------:R-:W-:Y:S01]  /*8ad0*/  FMUL R16, R38.reuse, R20 ;  /* 0x0000001426107220 */ /* 0x040fe20000400000 */
[C---:B------:R-:W-:Y:S01]  /*8ae0*/  FMUL R17, R38.reuse, R21 ;  /* 0x0000001526117220 */ /* 0x040fe20000400000 */
[C---:B------:R-:W-:Y:S01]  /*8af0*/  FFMA R14, R41.reuse, R55, R14 ;  /* 0x00000037290e7223 */ /* 0x040fe2000000000e */
        /* <DEDUP_REMOVED lines=9> */
[----:B------:R-:W-:Y:S01]  /*8b90*/  FFMA R23, R41, R60, R23 ;  /* 0x0000003c29177223 */ /* 0x000fe20000000017 */
[C---:B------:R-:W-:Y:S01]  /*8ba0*/  FMUL R27, R38.reuse, R27 ;  /* 0x0000001b261b7220 */ /* 0x040fe20000400000 */
[----:B------:R-:W-:Y:S01]  /*8bb0*/  F2FP.BF16.F32.PACK_AB R105, R15, R3 ;  /* 0x000000030f69723e */ /* 0x000fe200000010ff */
[----:B------:R-:W-:Y:S01]  /*8bc0*/  FFMA R20, R41, R61, R20 ;  /* 0x0000003d29147223 */ /* 0x000fe20000000014 */
[----:B------:R-:W-:Y:S01]  /*8bd0*/  F2FP.BF16.F32.PACK_AB R106, R13, R12 ;  /* 0x0000000c0d6a723e */ /* 0x000fe200000010ff */
[----:B------:R-:W-:Y:S01]  /*8be0*/  FMUL R24, R38, R28 ;  /* 0x0000001c26187220 */ /* 0x000fe20000400000 */
[----:B------:R-:W-:Y:S01]  /*8bf0*/  F2FP.BF16.F32.PACK_AB R107, R19, R14 ;  /* 0x0000000e136b723e */ /* 0x000fe200000010ff */
[----:B------:R-:W-:Y:S01]  /*8c00*/  FFMA R21, R41, R62, R21 ;  /* 0x0000003e29157223 */ /* 0x000fe20000000015 */
[----:B------:R-:W-:Y:S01]  /*8c10*/  LOP3.LUT R66, R72, 0xffff0000, RZ, 0xc0, !PT ;  /* 0xffff000048427812 */ /* 0x000fe200078ec0ff */
[C---:B------:R-:W-:Y:S01]  /*8c20*/  FMUL R25, R38.reuse, R29 ;  /* 0x0000001d26197220 */ /* 0x040fe20000400000 */
[----:B------:R-:W-:Y:S01]  /*8c30*/  SHF.L.U32 R67, R73, 0x10, RZ ;  /* 0x0000001049437819 */ /* 0x000fe200000006ff */
[----:B------:R1:W-:Y:S01]  /*8c40*/  STS.128 [R109+0x10], R104 ;  /* 0x000010686d007388 */ /* 0x0003e20000000c00 */
[----:B------:R-:W-:Y:S01]  /*8c50*/  FFMA R22, R41, R63, R22 ;  /* 0x0000003f29167223 */ /* 0x000fe20000000016 */
[----:B------:R-:W-:Y:S01]  /*8c60*/  LOP3.LUT R68, R73, 0xffff0000, RZ, 0xc0, !PT ;  /* 0xffff000049447812 */ /* 0x000fe200078ec0ff */
[----:B------:R-:W-:Y:S01]  /*8c70*/  FMUL R26, R38, R30 ;  /* 0x0000001e261a7220 */ /* 0x000fe20000400000 */
[C---:B------:R-:W-:Y:S01]  /*8c80*/  FFMA R27, R41.reuse, R64, R27 ;  /* 0x00000040291b7223 */ /* 0x040fe2000000001b */
[----:B------:R-:W-:Y:S01]  /*8c90*/  SHF.L.U32 R69, R74, 0x10, RZ ;  /* 0x000000104a457819 */ /* 0x000fe200000006ff */
[----:B------:R-:W-:Y:S01]  /*8ca0*/  FMUL R31, R38, R31 ;  /* 0x0000001f261f7220 */ /* 0x000fe20000400000 */
[C---:B------:R-:W-:Y:S01]  /*8cb0*/  FFMA R24, R41.reuse, R65, R24 ;  /* 0x0000004129187223 */ /* 0x040fe20000000018 */
[----:B------:R-:W-:Y:S01]  /*8cc0*/  LOP3.LUT R70, R74, 0xffff0000, RZ, 0xc0, !PT ;  /* 0xffff00004a467812 */ /* 0x000fe200078ec0ff */
[C---:B------:R-:W-:Y:S01]  /*8cd0*/  FMUL R28, R38.reuse, R32 ;  /* 0x00000020261c7220 */ /* 0x040fe20000400000 */
[----:B------:R-:W-:Y:S01]  /*8ce0*/  FFMA R25, R41, R66, R25 ;  /* 0x0000004229197223 */ /* 0x000fe20000000019 */
[----:B------:R-:W-:Y:S01]  /*8cf0*/  SHF.L.U32 R71, R75, 0x10, RZ ;  /* 0x000000104b477819 */ /* 0x000fe200000006ff */
[C---:B------:R-:W-:Y:S01]  /*8d00*/  FMUL R29, R38.reuse, R33 ;  /* 0x00000021261d7220 */ /* 0x040fe20000400000 */
[----:B------:R-:W-:Y:S01]  /*8d10*/  FFMA R26, R41, R67, R26 ;  /* 0x00000043291a7223 */ /* 0x000fe2000000001a */
[----:B------:R-:W-:Y:S01]  /*8d20*/  LOP3.LUT R72, R75, 0xffff0000, RZ, 0xc0, !PT ;  /* 0xffff00004b487812 */ /* 0x000fe200078ec0ff */
        /* <DEDUP_REMOVED lines=8> */
[----:B------:R-:W-:Y:S01]  /*8db0*/  FFMA R30, R41, R71, R30 ;  /* 0x00000047291e7223 */ /* 0x000fe2000000001e */
[----:B------:R-:W-:Y:S01]  /*8dc0*/  F2FP.BF16.F32.PACK_AB R115, R27, R22 ;  /* 0x000000161b73723e */ /* 0x000fe200000010ff */
[----:B------:R-:W-:Y:S01]  /*8dd0*/  FFMA R35, R41, R72, R35 ;  /* 0x0000004829237223 */ /* 0x000fe20000000023 */
[----:B------:R-:W-:Y:S02]  /*8de0*/  F2FP.BF16.F32.PACK_AB R116, R25, R24 ;  /* 0x000000181974723e */ /* 0x000fe400000010ff */
[----:B------:R-:W-:Y:S01]  /*8df0*/  F2FP.BF16.F32.PACK_AB R117, R31, R26 ;  /* 0x0000001a1f75723e */ /* 0x000fe200000010ff */
[----:B------:R1:W-:Y:S01]  /*8e00*/  STS.128 [R110+0x20], R112 ;  /* 0x000020706e007388 */ /* 0x0003e20000000c00 */
        /* <DEDUP_REMOVED lines=12> */
[----:B------:R-:W-:Y:S02]  /*8ed0*/  UIADD3 UR9, UPT, UPT, UR49, 0x20, URZ ;  /* 0x0000002031097890 */ /* 0x000fe4000fffe0ff */
[----:B------:R-:W-:Y:S02]  /*8ee0*/  UIADD3 UR8, UPT, UPT, UR47, 0x200, UR4 ;  /* 0x000002002f087890 */ /* 0x000fe4000fffe004 */
[----:B--2---:R-:W-:Y:S03]  /*8ef0*/  UIADD3 UR6, UP0, UPT, UR10, 0xa80, URZ ;  /* 0x00000a800a067890 */ /* 0x004fe6000ff1e0ff */
[----:B------:R-:W-:Y:S01]  /*8f00*/  UMOV UR10, UR50 ;  /* 0x00000032000a7c82 */ /* 0x000fe20008000000 */
[----:B------:R-:W-:Y:S03]  /*8f10*/  UIADD3.X UR7, UPT, UPT, URZ, UR11, URZ, UP0, !UPT ;  /* 0x0000000bff077290 */ /* 0x000fe600087fe4ff */
[----:B------:R-:W-:Y:S06]  /*8f20*/  UMOV UR11, UR36 ;  /* 0x00000024000b7c82 */ /* 0x000fec0008000000 */
[----:B------:R2:W-:Y:S02]  /*8f30*/  UTMASTG.3D [UR8], [UR6] ;  /* 0x00000008060073b5 */ /* 0x0005e40008010000 */
[----:B--2---:R0:W-:Y:S02]  /*8f40*/  UTMACMDFLUSH ;  /* 0x00000000000079b7 */ /* 0x0041e40000000000 */
.L_x_141:
[----:B------:R-:W-:Y:S05]  /*8f50*/  BSYNC.RECONVERGENT B0 ;  /* 0x0000000000007941 */ /* 0x000fea0003800200 */
.L_x_140:
[----:B------:R-:W-:Y:S01]  /*8f60*/  UIADD3 UR4, UPT, UPT, UR45, 0x1, URZ ;  /* 0x000000012d047890 */ /* 0x000fe2000fffe0ff */
[----:B------:R-:W-:Y:S03]  /*8f70*/  BSSY.RECONVERGENT B0, `(.L_x_142) ;  /* 0x0000008000007945 */ /* 0x000fe60003800200 */
[----:B------:R-:W-:Y:S04]  /*8f80*/  UISETP.NE.AND UP0, UPT, UR4, 0x3, UPT ;  /* 0x000000030400788c */ /* 0x000fe8000bf05270 */
[----:B------:R-:W-:Y:S02]  /*8f90*/  UISETP.EQ.XOR UP1, UPT, UR44, 0x3, !UP0 ;  /* 0x000000032c00788c */ /* 0x000fe4000c722a70 */
[----:B------:R-:W-:Y:S02]  /*8fa0*/  USEL UR46, UR4, URZ, UP0 ;  /* 0x000000ff042e7287 */ /* 0x000fe40008000000 */
[----:B------:R-:W-:Y:S04]  /*8fb0*/  USEL UR5, URZ, 0x1, !UP1 ;  /* 0x00000001ff057887 */ /* 0x000fe8000c800000 */
[----:B------:R-:W-:Y:S01]  /*8fc0*/  ULOP3.LUT UR54, UR54, UR5, URZ, 0x3c, !UPT ;  /* 0x0000000536367292 */ /* 0x000fe2000f8e3cff */
[----:B------:R-:W-:Y:S11]  /*8fd0*/  @P0 BRA `(.L_x_143) ;  /* 0x0000000000040947 */ /* 0x000ff60003800000 */
[----:B------:R-:W-:Y:S04]  /*8fe0*/  DEPBAR.LE SB0, 0x1 ;  /* 0x000080400000791a */ /* 0x000fe80000000000 */
.L_x_143:
[----:B------:R-:W-:Y:S05]  /*8ff0*/  BSYNC.RECONVERGENT B0 ;  /* 0x0000000000007941 */ /* 0x000fea0003800200 */
.L_x_142:
[----:B------:R-:W-:Y:S01]  /*9000*/  BAR.SYNC.DEFER_BLOCKING 0x1, 0x80 ;  /* 0x0042000000007b1d */ /* 0x000fe20000010000 */
[----:B------:R-:W-:Y:S01]  /*9010*/  UISETP.NE.AND UP0, UPT, UR53, -0x2, UPT ;  /* 0xfffffffe3500788c */ /* 0x000fe2000bf05270 */
[----:B------:R-:W-:Y:S08]  /*9020*/  IADD3 R0, PT, PT, R36, 0x1, RZ ;  /* 0x0000000124007810 */ /* 0x000ff00007ffe0ff */
[----:B------:R-:W-:Y:S05]  /*9030*/  BRA.U !UP0, `(.L_x_144) ;  /* 0x0000000108287547 */ /* 0x000fea000b800000 */
[----:B------:R-:W-:Y:S01]  /*9040*/  ISETP.NE.AND P0, PT, R108, RZ, PT ;  /* 0x000000ff6c00720c */ /* 0x000fe20003f05270 */
[----:B------:R-:W-:Y:S01]  /*9050*/  IMAD.U32 R3, RZ, RZ, UR52 ;  /* 0x00000034ff037e24 */ /* 0x000fe2000f8e00ff */
[----:B------:R-:W-:Y:S01]  /*9060*/  UIADD3 UR4, UPT, UPT, UR52, 0x1, URZ ;  /* 0x0000000134047890 */ /* 0x000fe2000fffe0ff */
[----:B------:R-:W-:Y:S03]  /*9070*/  IMAD.U32 R2, RZ, RZ, UR55 ;  /* 0x00000037ff027e24 */ /* 0x000fe6000f8e00ff */
[----:B------:R-:W-:Y:S04]  /*9080*/  UISETP.NE.AND UP0, UPT, UR4, 0x3, UPT ;  /* 0x000000030400788c */ /* 0x000fe8000bf05270 */
[----:B------:R-:W-:Y:S03]  /*9090*/  USEL UR52, UR4, URZ, UP0 ;  /* 0x000000ff04347287 */ /* 0x000fe60008000000 */
[----:B------:R-:W-:Y:S05]  /*90a0*/  @P0 LEA R3, R3, UR47, 0x3 ;  /* 0x0000002f03030c11 */ /* 0x000fea000f8e18ff */
[----:B------:R-:W-:Y:S05]  /*90b0*/  @P0 VIADD R3, R3, 0x118 ;  /* 0x0000011803030836 */ /* 0x000fea0000000000 */
[----:B------:R-:W-:Y:S04]  /*90c0*/  @P0 PRMT R2, R2, 0x654, R3 ;  /* 0x0000065402020816 */ /* 0x000fe80000000003 */
[----:B------:R2:W-:Y:S03]  /*90d0*/  @P0 SYNCS.ARRIVE.TRANS64.RED.A1T0 RZ, [R2+URZ], RZ ;  /* 0x000000ff02ff09a7 */ /* 0x0005e600081004ff */
.L_x_144:
[----:B------:R-:W-:Y:S01]  /*90e0*/  R2UR UR6, R103 ;  /* 0x00000000670672ca */ /* 0x000fe200000e0000 */
[----:B------:R-:W-:Y:S01]  /*90f0*/  UIADD3 UR53, UPT, UPT, UR53, 0x2, URZ ;  /* 0x0000000235357890 */ /* 0x000fe2000fffe0ff */
[----:B------:R-:W-:Y:S02]  /*9100*/  R2UR UR5, R86 ;  /* 0x00000000560572ca */ /* 0x000fe400000e0000 */
[----:B------:R-:W-:Y:S02]  /*9110*/  R2UR UR4, R87 ;  /* 0x00000000570472ca */ /* 0x000fe400000e0000 */
[----:B------:R-:W-:Y:S02]  /*9120*/  R2UR UR36, R101 ;  /* 0x00000000652472ca */ /* 0x000fe400000e0000 */
[----:B------:R-:W-:Y:S02]  /*9130*/  ISETP.NE.AND P0, PT, R91, 0x2, PT ;  /* 0x000000025b00780c */ /* 0x000fe40003f05270 */
[----:B------:R-:W-:Y:S02]  /*9140*/  ISETP.NE.AND P1, PT, R0, 0x2, PT ;  /* 0x000000020000780c */ /* 0x000fe40003f25270 */
[----:B------:R-:W-:Y:S01]  /*9150*/  SEL R3, RZ, 0x1, P0 ;  /* 0x00000001ff037807 */ /* 0x000fe20000000000 */
[----:B------:R-:W-:Y:S01]  /*9160*/  UISETP.NE.AND UP0, UPT, UR6, URZ, UPT ;  /* 0x000000ff0600728c */ /* 0x000fe2000bf05270 */
[----:B--2---:R-:W-:Y:S01]  /*9170*/  SEL R2, RZ, 0x1, P1 ;  /* 0x00000001ff027807 */ /* 0x004fe20000800000 */
[----:B------:R-:W-:Y:S01]  /*9180*/  UIADD3 UR28, UPT, UPT, UR37, UR5, URZ ;  /* 0x00000005251c7290 */ /* 0x000fe2000fffe0ff */
[----:B------:R-:W-:Y:S01]  /*9190*/  LOP3.LUT R94, R94, R3, RZ, 0x3c, !PT ;  /* 0x000000035e5e7212 */ /* 0x000fe200078e3cff */
[----:B------:R-:W-:Y:S01]  /*91a0*/  UIADD3 UR26, UPT, UPT, UR38, UR4, URZ ;  /* 0x00000004261a7290 */ /* 0x000fe2000fffe0ff */
[----:B------:R-:W-:Y:S02]  /*91b0*/  LOP3.LUT R95, R95, R2, RZ, 0x3c, !PT ;  /* 0x000000025f5f7212 */ /* 0x000fe400078e3cff */
[----:B------:R-:W-:Y:S02]  /*91c0*/  SEL R91, R91, RZ, P0 ;  /* 0x000000ff5b5b7207 */ /* 0x000fe40000000000 */
[----:B------:R-:W-:Y:S01]  /*91d0*/  SEL R36, R0, RZ, P1 ;  /* 0x000000ff00247207 */ /* 0x000fe20000800000 */
[----:B------:R-:W-:Y:S06]  /*91e0*/  BRA.U UP0, `(.L_x_145) ;  /* 0xffffffd500807547 */ /* 0x000fec000b83ffff */
[----:B------:R-:W-:-:S13]  /*91f0*/  R2UR UR4, R88 ;  /* 0x00000000580472ca */ /* 0x000fda00000e0000 */
[----:B------:R-:W-:-:S09]  /*9200*/  UISETP.NE.AND UP0, UPT, UR4, URZ, UPT ;  /* 0x000000ff0400728c */ /* 0x000fd2000bf05270 */
[----:B------:R-:W-:Y:S05]  /*9210*/  BRA.U !UP0, `(.L_x_146) ;  /* 0x0000000108487547 */ /* 0x000fea000b800000 */
[----:B------:R-:W2:Y:S02]  /*9220*/  LDCU.64 UR4, c[0x0][0xc90] ;  /* 0x00019200ff0477ac */ /* 0x000ea40008000a00 */
[----:B--2---:R-:W-:-:S04]  /*9230*/  UISETP.NE.U32.AND UP0, UPT, UR4, URZ, UPT ;  /* 0x000000ff0400728c */ /* 0x004fc8000bf05070 */
[----:B------:R-:W-:-:S09]  /*9240*/  UISETP.NE.AND.EX UP0, UPT, UR5, URZ, UPT, UP0 ;  /* 0x000000ff0500728c */ /* 0x000fd2000bf05300 */
[----:B------:R-:W-:Y:S05]  /*9250*/  BRA.U UP0, `(.L_x_147) ;  /* 0x00000001000c7547 */ /* 0x000fea000b800000 */
[----:B------:R-:W-:-:S13]  /*9260*/  FSETP.NEU.AND P0, PT, R41, RZ, PT ;  /* 0x000000ff2900720b */ /* 0x000fda0003f0d000 */
[----:B------:R-:W-:Y:S05]  /*9270*/  @!P0 EXIT ;  /* 0x000000000000894d */ /* 0x000fea0003800000 */
[----:B------:R-:W-:Y:S05]  /*9280*/  BRA `(.L_x_146) ;  /* 0x00000000002c7947 */ /* 0x000fea0003800000 */
.L_x_147:
[----:B------:R-:W-:Y:S01]  /*9290*/  ISETP.NE.AND P0, PT, R90, RZ, PT ;  /* 0x000000ff5a00720c */ /* 0x000fe20003f05270 */
[----:B------:R-:W-:-:S12]  /*92a0*/  BSSY.RECONVERGENT B0, `(.L_x_146) ;  /* 0x0000009000007945 */ /* 0x000fd80003800200 */
[----:B------:R-:W-:Y:S05]  /*92b0*/  @P0 BRA `(.L_x_148) ;  /* 0x0000000000140947 */ /* 0x000fea0003800000 */
[----:B------:R-:W2:Y:S02]  /*92c0*/  LDCU.64 UR4, c[0x0][0xc88] ;  /* 0x00019100ff0477ac */ /* 0x000ea40008000a00 */
[----:B--2---:R-:W-:-:S04]  /*92d0*/  ISETP.NE.U32.AND P0, PT, RZ, UR4, PT ;  /* 0x00000004ff007c0c */ /* 0x004fc8000bf05070 */
[----:B------:R-:W-:-:S13]  /*92e0*/  ISETP.NE.AND.EX P0, PT, RZ, UR5, PT, P0 ;  /* 0x00000005ff007c0c */ /* 0x000fda000bf05300 */
[----:B------:R-:W-:Y:S05]  /*92f0*/  @!P0 EXIT ;  /* 0x000000000000894d */ /* 0x000fea0003800000 */
[----:B------:R-:W-:Y:S05]  /*9300*/  BRA `(.L_x_149) ;  /* 0x0000000000087947 */ /* 0x000fea0003800000 */
.L_x_148:
[----:B------:R-:W-:-:S13]  /*9310*/  FSETP.NEU.AND P0, PT, R41, RZ, PT ;  /* 0x000000ff2900720b */ /* 0x000fda0003f0d000 */
[----:B------:R-:W-:Y:S05]  /*9320*/  @!P0 EXIT ;  /* 0x000000000000894d */ /* 0x000fea0003800000 */
.L_x_149:
[----:B------:R-:W-:Y:S05]  /*9330*/  BSYNC.RECONVERGENT B0 ;  /* 0x0000000000007941 */ /* 0x000fea0003800200 */
.L_x_146:
[----:B------:R-:W-:Y:S01]  /*9340*/  ULEA UR4, UR52, UR47, 0x3 ;  /* 0x0000002f34047291 */ /* 0x000fe2000f8e18ff */
[----:B------:R-:W-:-:S04]  /*9350*/  DEPBAR.LE SB0, 0x0 ;  /* 0x000080000000791a */ /* 0x000fc80000000000 */
[----:B------:R-:W-:-:S04]  /*9360*/  UIADD3 UR4, UPT, UPT, UR4, 0x118, URZ ;  /* 0x0000011804047890 */ /* 0x000fc8000fffe0ff */
[----:B------:R-:W-:-:S09]  /*9370*/  UPRMT UR4, UR55, 0x654, UR4 ;  /* 0x0000065437047896 */ /* 0x000fd20008000004 */
[----:B------:R-:W-:Y:S01]  /*9380*/  SYNCS.ARRIVE.TRANS64.RED.A1T0 RZ, [UR4], RZ ;  /* 0x000000ffffff79a7 */ /* 0x000fe20008100404 */
[----:B------:R-:W-:Y:S05]  /*9390*/  EXIT ;  /* 0x000000000000794d */ /* 0x000fea0003800000 */
.L_x_25:
[----:B--2---:R2:W3:Y:S02]  /*93a0*/  SYNCS.PHASECHK.TRANS64.TRYWAIT P0, [R3+URZ+0x190], R2 ;  /* 0x00019002030075a7 */ /* 0x0044e400080011ff */
[----:B---3--:R-:W-:Y:S05]  /*93b0*/  @!P0 NANOSLEEP.SYNCS 0x989680 ;  /* 0x009896800000895d */ /* 0x008fea0003900000 */
[----:B------:R-:W3:Y:S02]  /*93c0*/  @!P0 SYNCS.PHASECHK.TRANS64 P0, [R3+URZ+0x190], R2 ;  /* 0x00019002030085a7 */ /* 0x000ee400080010ff */
[----:B---3--:R-:W-:Y:S05]  /*93d0*/  @!P0 BRA `(.L_x_25) ;  /* 0xfffffffc00f08947 */ /* 0x008fea000383ffff */
[----:B------:R-:W-:Y:S05]  /*93e0*/  BRA `(.L_x_150) ;  /* 0xffffff8400c07947 */ /* 0x000fea000383ffff */
.L_x_28:
[----:B-1----:R-:W-:-:S07]  /*93f0*/  MOV R0, UR6 ;  /* 0x0000000600007c02 */ /* 0x002fce0008000f00 */
.L_x_151:
[----:B-1----:R1:W2:Y:S02]  /*9400*/  SYNCS.PHASECHK.TRANS64.TRYWAIT P0, [R0+URZ+0x80], R3 ;  /* 0x00008003000075a7 */ /* 0x0022a400080011ff */
[----:B--2---:R-:W-:Y:S05]  /*9410*/  @!P0 NANOSLEEP.SYNCS 0x989680 ;  /* 0x009896800000895d */ /* 0x004fea0003900000 */
[----:B------:R-:W2:Y:S02]  /*9420*/  @!P0 SYNCS.PHASECHK.TRANS64 P0, [R0+URZ+0x80], R3 ;  /* 0x00008003000085a7 */ /* 0x000ea400080010ff */
[----:B--2---:R-:W-:Y:S05]  /*9430*/  @!P0 BRA `(.L_x_151) ;  /* 0xfffffffc00f08947 */ /* 0x004fea000383ffff */
[----:B------:R-:W-:Y:S05]  /*9440*/  BRA `(.L_x_27) ;  /* 0xffffff8800347947 */ /* 0x000fea000383ffff */
.L_x_37:
[----:B-1----:R-:W-:-:S07]  /*9450*/  MOV R0, UR7 ;  /* 0x0000000700007c02 */ /* 0x002fce0008000f00 */
.L_x_152:
[----:B-1----:R1:W2:Y:S02]  /*9460*/  SYNCS.PHASECHK.TRANS64.TRYWAIT P0, [R0+URZ+0x80], R3 ;  /* 0x00008003000075a7 */ /* 0x0022a400080011ff */
[----:B--2---:R-:W-:Y:S05]  /*9470*/  @!P0 NANOSLEEP.SYNCS 0x989680 ;  /* 0x009896800000895d */ /* 0x004fea0003900000 */
[----:B------:R-:W2:Y:S02]  /*9480*/  @!P0 SYNCS.PHASECHK.TRANS64 P0, [R0+URZ+0x80], R3 ;  /* 0x00008003000085a7 */ /* 0x000ea400080010ff */
[----:B--2---:R-:W-:Y:S05]  /*9490*/  @!P0 BRA `(.L_x_152) ;  /* 0xfffffffc00f08947 */ /* 0x004fea000383ffff */
[----:B------:R-:W-:Y:S05]  /*94a0*/  BRA `(.L_x_36) ;  /* 0xffffff8c00507947 */ /* 0x000fea000383ffff */
.L_x_44:
[----:B-1----:R1:W4:Y:S02]  /*94b0*/  SYNCS.PHASECHK.TRANS64.TRYWAIT P0, [R3+URZ+0x140], R0 ;  /* 0x00014000030075a7 */ /* 0x00232400080011ff */
[----:B----4-:R-:W-:Y:S05]  /*94c0*/  @!P0 NANOSLEEP.SYNCS 0x989680 ;  /* 0x009896800000895d */ /* 0x010fea0003900000 */
[----:B------:R-:W4:Y:S02]  /*94d0*/  @!P0 SYNCS.PHASECHK.TRANS64 P0, [R3+URZ+0x140], R0 ;  /* 0x00014000030085a7 */ /* 0x000f2400080010ff */
[----:B----4-:R-:W-:Y:S05]  /*94e0*/  @!P0 BRA `(.L_x_44) ;  /* 0xfffffffc00f08947 */ /* 0x010fea000383ffff */
[----:B------:R-:W-:Y:S05]  /*94f0*/  BRA `(.L_x_153) ;  /* 0xffffff90004c7947 */ /* 0x000fea000383ffff */
.L_x_48:
[----:B-1----:R-:W-:-:S07]  /*9500*/  MOV R0, UR4 ;  /* 0x0000000400007c02 */ /* 0x002fce0008000f00 */
.L_x_154:
[----:B-1----:R1:W2:Y:S02]  /*9510*/  SYNCS.PHASECHK.TRANS64.TRYWAIT P0, [R0+URZ], R3 ;  /* 0x00000003000075a7 */ /* 0x0022a400080011ff */
[----:B--2---:R-:W-:Y:S05]  /*9520*/  @!P0 NANOSLEEP.SYNCS 0x989680 ;  /* 0x009896800000895d */ /* 0x004fea0003900000 */
[----:B------:R-:W2:Y:S02]  /*9530*/  @!P0 SYNCS.PHASECHK.TRANS64 P0, [R0+URZ], R3 ;  /* 0x00000003000085a7 */ /* 0x000ea400080010ff */
[----:B--2---:R-:W-:Y:S05]  /*9540*/  @!P0 BRA `(.L_x_154) ;  /* 0xfffffffc00f08947 */ /* 0x004fea000383ffff */
[----:B------:R-:W-:Y:S05]  /*9550*/  BRA `(.L_x_155) ;  /* 0xffffff9400f87947 */ /* 0x000fea000383ffff */
.L_x_49:
[----:B------:R-:W-:-:S07]  /*9560*/  MOV R0, UR5 ;  /* 0x0000000500007c02 */ /* 0x000fce0008000f00 */
.L_x_156:
[----:B-1----:R1:W2:Y:S02]  /*9570*/  SYNCS.PHASECHK.TRANS64.TRYWAIT P0, [R0+URZ], R3 ;  /* 0x00000003000075a7 */ /* 0x0022a400080011ff */
[----:B--2---:R-:W-:Y:S05]  /*9580*/  @!P0 NANOSLEEP.SYNCS 0x989680 ;  /* 0x009896800000895d */ /* 0x004fea0003900000 */
[----:B------:R-:W2:Y:S02]  /*9590*/  @!P0 SYNCS.PHASECHK.TRANS64 P0, [R0+URZ], R3 ;  /* 0x00000003000085a7 */ /* 0x000ea400080010ff */
[----:B--2---:R-:W-:Y:S05]  /*95a0*/  @!P0 BRA `(.L_x_156) ;  /* 0xfffffffc00f08947 */ /* 0x004fea000383ffff */
[----:B------:R-:W-:Y:S05]  /*95b0*/  BRA `(.L_x_157) ;  /* 0xffffff9800047947 */ /* 0x000fea000383ffff */
.L_x_50:
[----:B------:R-:W-:-:S07]  /*95c0*/  MOV R0, UR5 ;  /* 0x0000000500007c02 */ /* 0x000fce0008000f00 */
.L_x_158:
[----:B-1----:R1:W2:Y:S02]  /*95d0*/  SYNCS.PHASECHK.TRANS64.TRYWAIT P0, [R0+URZ], R3 ;  /* 0x00000003000075a7 */ /* 0x0022a400080011ff */
[----:B--2---:R-:W-:Y:S05]  /*95e0*/  @!P0 NANOSLEEP.SYNCS 0x989680 ;  /* 0x009896800000895d */ /* 0x004fea0003900000 */
[----:B------:R-:W2:Y:S02]  /*95f0*/  @!P0 SYNCS.PHASECHK.TRANS64 P0, [R0+URZ], R3 ;  /* 0x00000003000085a7 */ /* 0x000ea400080010ff */
[----:B--2---:R-:W-:Y:S05]  /*9600*/  @!P0 BRA `(.L_x_158) ;  /* 0xfffffffc00f08947 */ /* 0x004fea000383ffff */
[----:B------:R-:W-:Y:S05]  /*9610*/  BRA `(.L_x_159) ;  /* 0xffffff9800107947 */ /* 0x000fea000383ffff */
.L_x_51:
[----:B------:R-:W-:-:S07]  /*9620*/  MOV R0, UR5 ;  /* 0x0000000500007c02 */ /* 0x000fce0008000f00 */
.L_x_160:
[----:B-1----:R1:W2:Y:S02]  /*9630*/  SYNCS.PHASECHK.TRANS64.TRYWAIT P0, [R0+URZ], R3 ;  /* 0x00000003000075a7 */ /* 0x0022a400080011ff */
[----:B--2---:R-:W-:Y:S05]  /*9640*/  @!P0 NANOSLEEP.SYNCS 0x989680 ;  /* 0x009896800000895d */ /* 0x004fea0003900000 */
[----:B------:R-:W2:Y:S02]  /*9650*/  @!P0 SYNCS.PHASECHK.TRANS64 P0, [R0+URZ], R3 ;  /* 0x00000003000085a7 */ /* 0x000ea400080010ff */
[----:B--2---:R-:W-:Y:S05]  /*9660*/  @!P0 BRA `(.L_x_160) ;  /* 0xfffffffc00f08947 */ /* 0x004fea000383ffff */
[----:B------:R-:W-:Y:S05]  /*9670*/  BRA `(.L_x_161) ;  /* 0xffffff98001c7947 */ /* 0x000fea000383ffff */
.L_x_52:
[----:B------:R-:W-:-:S07]  /*9680*/  MOV R0, UR5 ;  /* 0x0000000500007c02 */ /* 0x000fce0008000f00 */
.L_x_162:
[----:B-1----:R1:W2:Y:S02]  /*9690*/  SYNCS.PHASECHK.TRANS64.TRYWAIT P0, [R0+URZ], R3 ;  /* 0x00000003000075a7 */ /* 0x0022a400080011ff */
[----:B--2---:R-:W-:Y:S05]  /*96a0*/  @!P0 NANOSLEEP.SYNCS 0x989680 ;  /* 0x009896800000895d */ /* 0x004fea0003900000 */
[----:B------:R-:W2:Y:S02]  /*96b0*/  @!P0 SYNCS.PHASECHK.TRANS64 P0, [R0+URZ], R3 ;  /* 0x00000003000085a7 */ /* 0x000ea400080010ff */
[----:B--2---:R-:W-:Y:S05]  /*96c0*/  @!P0 BRA `(.L_x_162) ;  /* 0xfffffffc00f08947 */ /* 0x004fea000383ffff */
[----:B------:R-:W-:Y:S05]  /*96d0*/  BRA `(.L_x_163) ;  /* 0xffffff9800287947 */ /* 0x000fea000383ffff */
.L_x_53:
[----:B------:R-:W-:-:S07]  /*96e0*/  MOV R0, UR5 ;  /* 0x0000000500007c02 */ /* 0x000fce0008000f00 */
.L_x_164:
[----:B-1----:R1:W2:Y:S02]  /*96f0*/  SYNCS.PHASECHK.TRANS64.TRYWAIT P0, [R0+URZ], R3 ;  /* 0x00000003000075a7 */ /* 0x0022a400080011ff */
[----:B--2---:R-:W-:Y:S05]  /*9700*/  @!P0 NANOSLEEP.SYNCS 0x989680 ;  /* 0x009896800000895d */ /* 0x004fea0003900000 */
[----:B------:R-:W2:Y:S02]  /*9710*/  @!P0 SYNCS.PHASECHK.TRANS64 P0, [R0+URZ], R3 ;  /* 0x00000003000085a7 */ /* 0x000ea400080010ff */
[----:B--2---:R-:W-:Y:S05]  /*9720*/  @!P0 BRA `(.L_x_164) ;  /* 0xfffffffc00f08947 */ /* 0x004fea000383ffff */
[----:B------:R-:W-:Y:S05]  /*9730*/  BRA `(.L_x_165) ;  /* 0xffffff9800347947 */ /* 0x000fea000383ffff */
.L_x_54:
[----:B------:R-:W-:-:S07]  /*9740*/  MOV R0, UR5 ;  /* 0x0000000500007c02 */ /* 0x000fce0008000f00 */
.L_x_166:
[----:B-1----:R1:W2:Y:S02]  /*9750*/  SYNCS.PHASECHK.TRANS64.TRYWAIT P0, [R0+URZ], R3 ;  /* 0x00000003000075a7 */ /* 0x0022a400080011ff */
[----:B--2---:R-:W-:Y:S05]  /*9760*/  @!P0 NANOSLEEP.SYNCS 0x989680 ;  /* 0x009896800000895d */ /* 0x004fea0003900000 */
[----:B------:R-:W2:Y:S02]  /*9770*/  @!P0 SYNCS.PHASECHK.TRANS64 P0, [R0+URZ], R3 ;  /* 0x00000003000085a7 */ /* 0x000ea400080010ff */
[----:B--2---:R-:W-:Y:S05]  /*9780*/  @!P0 BRA `(.L_x_166) ;  /* 0xfffffffc00f08947 */ /* 0x004fea000383ffff */
[----:B------:R-:W-:Y:S05]  /*9790*/  BRA `(.L_x_167) ;  /* 0xffffff9800407947 */ /* 0x000fea000383ffff */
.L_x_55:
[----:B------:R-:W-:-:S07]  /*97a0*/  MOV R0, UR5 ;  /* 0x0000000500007c02 */ /* 0x000fce0008000f00 */
.L_x_168:
[----:B-1----:R1:W2:Y:S02]  /*97b0*/  SYNCS.PHASECHK.TRANS64.TRYWAIT P0, [R0+URZ], R3 ;  /* 0x00000003000075a7 */ /* 0x0022a400080011ff */
[----:B--2---:R-:W-:Y:S05]  /*97c0*/  @!P0 NANOSLEEP.SYNCS 0x989680 ;  /* 0x009896800000895d */ /* 0x004fea0003900000 */
[----:B------:R-:W2:Y:S02]  /*97d0*/  @!P0 SYNCS.PHASECHK.TRANS64 P0, [R0+URZ], R3 ;  /* 0x00000003000085a7 */ /* 0x000ea400080010ff */
[----:B--2---:R-:W-:Y:S05]  /*97e0*/  @!P0 BRA `(.L_x_168) ;  /* 0xfffffffc00f08947 */ /* 0x004fea000383ffff */
[----:B------:R-:W-:Y:S05]  /*97f0*/  BRA `(.L_x_169) ;  /* 0xffffff98004c7947 */ /* 0x000fea000383ffff */
.L_x_56:
[----:B------:R-:W-:-:S07]  /*9800*/  MOV R0, UR5 ;  /* 0x0000000500007c02 */ /* 0x000fce0008000f00 */
.L_x_170:
[----:B-1----:R1:W2:Y:S02]  /*9810*/  SYNCS.PHASECHK.TRANS64.TRYWAIT P0, [R0+URZ], R3 ;  /* 0x00000003000075a7 */ /* 0x0022a400080011ff */
[----:B--2---:R-:W-:Y:S05]  /*9820*/  @!P0 NANOSLEEP.SYNCS 0x989680 ;  /* 0x009896800000895d */ /* 0x004fea0003900000 */
[----:B------:R-:W2:Y:S02]  /*9830*/  @!P0 SYNCS.PHASECHK.TRANS64 P0, [R0+URZ], R3 ;  /* 0x00000003000085a7 */ /* 0x000ea400080010ff */
[----:B--2---:R-:W-:Y:S05]  /*9840*/  @!P0 BRA `(.L_x_170) ;  /* 0xfffffffc00f08947 */ /* 0x004fea000383ffff */
[----:B------:R-:W-:Y:S05]  /*9850*/  BRA `(.L_x_171) ;  /* 0xffffff9800587947 */ /* 0x000fea000383ffff */
.L_x_57:
[----:B------:R-:W-:-:S07]  /*9860*/  MOV R0, UR5 ;  /* 0x0000000500007c02 */ /* 0x000fce0008000f00 */
.L_x_172:
[----:B-1----:R1:W2:Y:S02]  /*9870*/  SYNCS.PHASECHK.TRANS64.TRYWAIT P0, [R0+URZ], R3 ;  /* 0x00000003000075a7 */ /* 0x0022a400080011ff */
[----:B--2---:R-:W-:Y:S05]  /*9880*/  @!P0 NANOSLEEP.SYNCS 0x989680 ;  /* 0x009896800000895d */ /* 0x004fea0003900000 */
[----:B------:R-:W2:Y:S02]  /*9890*/  @!P0 SYNCS.PHASECHK.TRANS64 P0, [R0+URZ], R3 ;  /* 0x00000003000085a7 */ /* 0x000ea400080010ff */
[----:B--2---:R-:W-:Y:S05]  /*98a0*/  @!P0 BRA `(.L_x_172) ;  /* 0xfffffffc00f08947 */ /* 0x004fea000383ffff */
[----:B------:R-:W-:Y:S05]  /*98b0*/  BRA `(.L_x_173) ;  /* 0xffffff9800647947 */ /* 0x000fea000383ffff */
.L_x_58:
[----:B------:R-:W-:-:S07]  /*98c0*/  MOV R0, UR5 ;  /* 0x0000000500007c02 */ /* 0x000fce0008000f00 */
.L_x_174:
[----:B-1----:R1:W2:Y:S02]  /*98d0*/  SYNCS.PHASECHK.TRANS64.TRYWAIT P0, [R0+URZ], R3 ;  /* 0x00000003000075a7 */ /* 0x0022a400080011ff */
[----:B--2---:R-:W-:Y:S05]  /*98e0*/  @!P0 NANOSLEEP.SYNCS 0x989680 ;  /* 0x009896800000895d */ /* 0x004fea0003900000 */
[----:B------:R-:W2:Y:S02]  /*98f0*/  @!P0 SYNCS.PHASECHK.TRANS64 P0, [R0+URZ], R3 ;  /* 0x00000003000085a7 */ /* 0x000ea400080010ff */
[----:B--2---:R-:W-:Y:S05]  /*9900*/  @!P0 BRA `(.L_x_174) ;  /* 0xfffffffc00f08947 */ /* 0x004fea000383ffff */
[----:B------:R-:W-:Y:S05]  /*9910*/  BRA `(.L_x_175) ;  /* 0xffffff9800707947 */ /* 0x000fea000383ffff */
.L_x_59:
[----:B------:R-:W-:-:S07]  /*9920*/  MOV R0, UR5 ;  /* 0x0000000500007c02 */ /* 0x000fce0008000f00 */
.L_x_176:
[----:B-1----:R1:W2:Y:S02]  /*9930*/  SYNCS.PHASECHK.TRANS64.TRYWAIT P0, [R0+URZ], R3 ;  /* 0x00000003000075a7 */ /* 0x0022a400080011ff */
[----:B--2---:R-:W-:Y:S05]  /*9940*/  @!P0 NANOSLEEP.SYNCS 0x989680 ;  /* 0x009896800000895d */ /* 0x004fea0003900000 */
[----:B------:R-:W2:Y:S02]  /*9950*/  @!P0 SYNCS.PHASECHK.TRANS64 P0, [R0+URZ], R3 ;  /* 0x00000003000085a7 */ /* 0x000ea400080010ff */
[----:B--2---:R-:W-:Y:S05]  /*9960*/  @!P0 BRA `(.L_x_176) ;  /* 0xfffffffc00f08947 */ /* 0x004fea000383ffff */
[----:B------:R-:W-:Y:S05]  /*9970*/  BRA `(.L_x_177) ;  /* 0xffffff98007c7947 */ /* 0x000fea000383ffff */
.L_x_60:
[----:B------:R-:W-:-:S07]  /*9980*/  MOV R0, UR5 ;  /* 0x0000000500007c02 */ /* 0x000fce0008000f00 */
.L_x_178:
[----:B-1----:R1:W2:Y:S02]  /*9990*/  SYNCS.PHASECHK.TRANS64.TRYWAIT P0, [R0+URZ], R3 ;  /* 0x00000003000075a7 */ /* 0x0022a400080011ff */
[----:B--2---:R-:W-:Y:S05]  /*99a0*/  @!P0 NANOSLEEP.SYNCS 0x989680 ;  /* 0x009896800000895d */ /* 0x004fea0003900000 */
[----:B------:R-:W2:Y:S02]  /*99b0*/  @!P0 SYNCS.PHASECHK.TRANS64 P0, [R0+URZ], R3 ;  /* 0x00000003000085a7 */ /* 0x000ea400080010ff */
[----:B--2---:R-:W-:Y:S05]  /*99c0*/  @!P0 BRA `(.L_x_178) ;  /* 0xfffffffc00f08947 */ /* 0x004fea000383ffff */
[----:B------:R-:W-:Y:S05]  /*99d0*/  BRA `(.L_x_179) ;  /* 0xffffff9800887947 */ /* 0x000fea000383ffff */
.L_x_61:
[----:B------:R-:W-:-:S07]  /*99e0*/  MOV R0, UR5 ;  /* 0x0000000500007c02 */ /* 0x000fce0008000f00 */
.L_x_180:
[----:B-1----:R1:W2:Y:S02]  /*99f0*/  SYNCS.PHASECHK.TRANS64.TRYWAIT P0, [R0+URZ], R3 ;  /* 0x00000003000075a7 */ /* 0x0022a400080011ff */
[----:B--2---:R-:W-:Y:S05]  /*9a00*/  @!P0 NANOSLEEP.SYNCS 0x989680 ;  /* 0x009896800000895d */ /* 0x004fea0003900000 */
[----:B------:R-:W2:Y:S02]  /*9a10*/  @!P0 SYNCS.PHASECHK.TRANS64 P0, [R0+URZ], R3 ;  /* 0x00000003000085a7 */ /* 0x000ea400080010ff */
[----:B--2---:R-:W-:Y:S05]  /*9a20*/  @!P0 BRA `(.L_x_180) ;  /* 0xfffffffc00f08947 */ /* 0x004fea000383ffff */
[----:B------:R-:W-:Y:S05]  /*9a30*/  BRA `(.L_x_181) ;  /* 0xffffff9800947947 */ /* 0x000fea000383ffff */
.L_x_62:
[----:B------:R-:W-:-:S07]  /*9a40*/  MOV R0, UR5 ;  /* 0x0000000500007c02 */ /* 0x000fce0008000f00 */
.L_x_182:
[----:B-1----:R1:W2:Y:S02]  /*9a50*/  SYNCS.PHASECHK.TRANS64.TRYWAIT P0, [R0+URZ], R3 ;  /* 0x00000003000075a7 */ /* 0x0022a400080011ff */
[----:B--2---:R-:W-:Y:S05]  /*9a60*/  @!P0 NANOSLEEP.SYNCS 0x989680 ;  /* 0x009896800000895d */ /* 0x004fea0003900000 */
[----:B------:R-:W2:Y:S02]  /*9a70*/  @!P0 SYNCS.PHASECHK.TRANS64 P0, [R0+URZ], R3 ;  /* 0x00000003000085a7 */ /* 0x000ea400080010ff */
[----:B--2---:R-:W-:Y:S05]  /*9a80*/  @!P0 BRA `(.L_x_182) ;  /* 0xfffffffc00f08947 */ /* 0x004fea000383ffff */
[----:B------:R-:W-:Y:S05]  /*9a90*/  BRA `(.L_x_183) ;  /* 0xffffff9800a07947 */ /* 0x000fea000383ffff */
.L_x_65:
[----:B-1----:R1:W2:Y:S02]  /*9aa0*/  SYNCS.PHASECHK.TRANS64.TRYWAIT P0, [R0+URZ+0x180], R5 ;  /* 0x00018005000075a7 */ /* 0x0022a400080011ff */
[----:B--2---:R-:W-:Y:S05]  /*9ab0*/  @!P0 NANOSLEEP.SYNCS 0x989680 ;  /* 0x009896800000895d */ /* 0x004fea0003900000 */
[----:B------:R-:W2:Y:S02]  /*9ac0*/  @!P0 SYNCS.PHASECHK.TRANS64 P0, [R0+URZ+0x180], R5 ;  /* 0x00018005000085a7 */ /* 0x000ea400080010ff */
[----:B--2---:R-:W-:Y:S05]  /*9ad0*/  @!P0 BRA `(.L_x_65) ;  /* 0xfffffffc00f08947 */ /* 0x004fea000383ffff */
[----:B------:R-:W-:Y:S05]  /*9ae0*/  BRA `(.L_x_184) ;  /* 0xffffff9800fc7947 */ /* 0x000fea000383ffff */
.L_x_66:
[----:B------:R-:W-:-:S07]  /*9af0*/  MOV R0, UR4 ;  /* 0x0000000400007c02 */ /* 0x000fce0008000f00 */
.L_x_185:
[----:B-1----:R1:W2:Y:S02]  /*9b00*/  SYNCS.PHASECHK.TRANS64.TRYWAIT P0, [R0+URZ+0x150], R7 ;  /* 0x00015007000075a7 */ /* 0x0022a400080011ff */
[----:B--2---:R-:W-:Y:S05]  /*9b10*/  @!P0 NANOSLEEP.SYNCS 0x989680 ;  /* 0x009896800000895d */ /* 0x004fea0003900000 */
[----:B------:R-:W2:Y:S02]  /*9b20*/  @!P0 SYNCS.PHASECHK.TRANS64 P0, [R0+URZ+0x150], R7 ;  /* 0x00015007000085a7 */ /* 0x000ea400080010ff */
[----:B--2---:R-:W-:Y:S05]  /*9b30*/  @!P0 BRA `(.L_x_185) ;  /* 0xfffffffc00f08947 */ /* 0x004fea000383ffff */
[----:B------:R-:W-:Y:S05]  /*9b40*/  BRA `(.L_x_186) ;  /* 0xffffff9c000c7947 */ /* 0x000fea000383ffff */
.L_x_67:
[----:B-1----:R1:W2:Y:S02]  /*9b50*/  SYNCS.PHASECHK.TRANS64.TRYWAIT P1, [R0+URZ+0x140], R5 ;  /* 0x00014005000075a7 */ /* 0x0022a400080211ff */
[----:B--2---:R-:W-:Y:S05]  /*9b60*/  @!P1 NANOSLEEP.SYNCS 0x989680 ;  /* 0x009896800000995d */ /* 0x004fea0003900000 */
[----:B------:R-:W2:Y:S02]  /*9b70*/  @!P1 SYNCS.PHASECHK.TRANS64 P1, [R0+URZ+0x140], R5 ;  /* 0x00014005000095a7 */ /* 0x000ea400080210ff */
[----:B--2---:R-:W-:Y:S05]  /*9b80*/  @!P1 BRA `(.L_x_67) ;  /* 0xfffffffc00f09947 */ /* 0x004fea000383ffff */
[----:B------:R-:W-:Y:S05]  /*9b90*/  BRA `(.L_x_187) ;  /* 0xffffff9c003c7947 */ /* 0x000fea000383ffff */
.L_x_70:
[----:B------:R-:W-:-:S07]  /*9ba0*/  MOV R0, UR4 ;  /* 0x0000000400007c02 */ /* 0x000fce0008000f00 */
.L_x_188:
[----:B-1----:R1:W2:Y:S02]  /*9bb0*/  SYNCS.PHASECHK.TRANS64.TRYWAIT P0, [R0+URZ+0x150], R3 ;  /* 0x00015003000075a7 */ /* 0x0022a400080011ff */
[----:B--2---:R-:W-:Y:S05]  /*9bc0*/  @!P0 NANOSLEEP.SYNCS 0x989680 ;  /* 0x009896800000895d */ /* 0x004fea0003900000 */
[----:B------:R-:W2:Y:S02]  /*9bd0*/  @!P0 SYNCS.PHASECHK.TRANS64 P0, [R0+URZ+0x150], R3 ;  /* 0x00015003000085a7 */ /* 0x000ea400080010ff */
[----:B--2---:R-:W-:Y:S05]  /*9be0*/  @!P0 BRA `(.L_x_188) ;  /* 0xfffffffc00f08947 */ /* 0x004fea000383ffff */
[----:B------:R-:W-:Y:S05]  /*9bf0*/  BRA `(.L_x_69) ;  /* 0xffffff9c00907947 */ /* 0x000fea000383ffff */
.L_x_79:
[----:B-1----:R-:W-:-:S04]  /*9c00*/  MOV R5, UR5 ;  /* 0x0000000500057c02 */ /* 0x002fc80008000f00 */
[----:B------:R1:W2:Y:S03]  /*9c10*/  SYNCS.PHASECHK.TRANS64.TRYWAIT P0, [R5+URZ+0x8], R6 ;  /* 0x00000806050075a7 */ /* 0x0002a600080011ff */
[----:B--2---:R-:W-:Y:S05]  /*9c20*/  @!P0 NANOSLEEP.SYNCS 0x989680 ;  /* 0x009896800000895d */ /* 0x004fea0003900000 */
[----:B------:R-:W2:Y:S02]  /*9c30*/  @!P0 SYNCS.PHASECHK.TRANS64 P0, [R5+URZ+0x8], R6 ;  /* 0x00000806050085a7 */ /* 0x000ea400080010ff */
[----:B--2---:R-:W-:Y:S05]  /*9c40*/  @!P0 BRA `(.L_x_79) ;  /* 0xfffffffc00ec8947 */ /* 0x004fea000383ffff */
[----:B------:R-:W-:Y:S05]  /*9c50*/  BRA `(.L_x_78) ;  /* 0xffffffa000447947 */ /* 0x000fea000383ffff */
.L_x_81:
[----:B------:R-:W-:Y:S01]  /*9c60*/  BSSY B0, `(.L_x_189) ;  /* 0x0000006000007945 */ /* 0x000fe20003800000 */
[----:B------:R-:W-:-:S07]  /*9c70*/  MOV R15, 0xffffffff ;  /* 0xffffffff000f7802 */ /* 0x000fce0000000f00 */
[----:B-1---5:R-:W-:Y:S05]  /*9c80*/  WARPSYNC.COLLECTIVE R15, `(.L_x_190) ;  /* 0x000000000f0c7348 */ /* 0x022fea0003c00000 */
[----:B------:R-:W-:Y:S02]  /*9c90*/  ELECT P6, UR79, PT ;  /* 0x00000000004f782f */ /* 0x000fe400038c0000 */
[----:B------:R-:W-:Y:S01]  /*9ca0*/  MOV R14, UR79 ;  /* 0x0000004f000e7c02 */ /* 0x000fe20008000f00 */
[----:B-1---5:R-:W-:Y:S10]  /*9cb0*/  ENDCOLLECTIVE ;  /* 0x000000000000791b */ /* 0x022ff40003800000 */
.L_x_190:
[----:B------:R-:W-:Y:S05]  /*9cc0*/  BSYNC B0 ;  /* 0x0000000000007941 */ /* 0x000fea0003800000 */
.L_x_189:
[----:B------:R-:W-:Y:S01]  /*9cd0*/  PLOP3.LUT P0, PT, P6, PT, PT, 0x80, 0x8 ;  /* 0x000000000008781c */ /* 0x000fe2000370f070 */
[----:B------:R-:W-:-:S12]  /*9ce0*/  BRA `(.L_x_191) ;  /* 0xffffffa000707947 */ /* 0x000fd8000383ffff */
.L_x_83:
[----:B-1----:R-:W-:-:S04]  /*9cf0*/  MOV R3, UR5 ;  /* 0x0000000500037c02 */ /* 0x002fc80008000f00 */
[----:B------:R1:W2:Y:S03]  /*9d00*/  SYNCS.PHASECHK.TRANS64.TRYWAIT P0, [R3+URZ+0x8], R4 ;  /* 0x00000804030075a7 */ /* 0x0002a600080011ff */
[----:B--2---:R-:W-:Y:S05]  /*9d10*/  @!P0 NANOSLEEP.SYNCS 0x989680 ;  /* 0x009896800000895d */ /* 0x004fea0003900000 */
[----:B------:R-:W2:Y:S02]  /*9d20*/  @!P0 SYNCS.PHASECHK.TRANS64 P0, [R3+URZ+0x8], R4 ;  /* 0x00000804030085a7 */ /* 0x000ea400080010ff */
[----:B--2---:R-:W-:Y:S05]  /*9d30*/  @!P0 BRA `(.L_x_83) ;  /* 0xfffffffc00ec8947 */ /* 0x004fea000383ffff */
[----:B------:R-:W-:Y:S05]  /*9d40*/  BRA `(.L_x_82) ;  /* 0xffffffa000747947 */ /* 0x000fea000383ffff */
.L_x_84:
[----:B-1----:R1:W2:Y:S02]  /*9d50*/  SYNCS.PHASECHK.TRANS64.TRYWAIT P0, [R2+URZ+0x140], R5 ;  /* 0x00014005020075a7 */ /* 0x0022a400080011ff */
[----:B--2---:R-:W-:Y:S05]  /*9d60*/  @!P0 NANOSLEEP.SYNCS 0x989680 ;  /* 0x009896800000895d */ /* 0x004fea0003900000 */
[----:B------:R-:W2:Y:S02]  /*9d70*/  @!P0 SYNCS.PHASECHK.TRANS64 P0, [R2+URZ+0x140], R5 ;  /* 0x00014005020085a7 */ /* 0x000ea400080010ff */
[----:B--2---:R-:W-:Y:S05]  /*9d80*/  @!P0 BRA `(.L_x_84) ;  /* 0xfffffffc00f08947 */ /* 0x004fea000383ffff */
[----:B------:R-:W-:Y:S05]  /*9d90*/  BRA `(.L_x_192) ;  /* 0xffffffa400947947 */ /* 0x000fea000383ffff */
.L_x_88:
[----:B------:R-:W-:-:S07]  /*9da0*/  MOV R0, UR44 ;  /* 0x0000002c00007c02 */ /* 0x000fce0008000f00 */
.L_x_193:
[----:B-1----:R1:W2:Y:S02]  /*9db0*/  SYNCS.PHASECHK.TRANS64.TRYWAIT P0, [R0+URZ+0x170], R5 ;  /* 0x00017005000075a7 */ /* 0x0022a400080011ff */
[----:B--2---:R-:W-:Y:S05]  /*9dc0*/  @!P0 NANOSLEEP.SYNCS 0x989680 ;  /* 0x009896800000895d */ /* 0x004fea0003900000 */
[----:B------:R-:W2:Y:S02]  /*9dd0*/  @!P0 SYNCS.PHASECHK.TRANS64 P0, [R0+URZ+0x170], R5 ;  /* 0x00017005000085a7 */ /* 0x000ea400080010ff */
[----:B--2---:R-:W-:Y:S05]  /*9de0*/  @!P0 BRA `(.L_x_193) ;  /* 0xfffffffc00f08947 */ /* 0x004fea000383ffff */
[----:B------:R-:W-:Y:S05]  /*9df0*/  BRA `(.L_x_194) ;  /* 0xffffffac002c7947 */ /* 0x000fea000383ffff */
.L_x_91:
[----:B------:R-:W-:Y:S07]  /*9e00*/  MOV R0, UR7 ;  /* 0x0000000700007c02 */ /* 0x000fee0008000f00 */
.L_x_195:
[----:B-1----:R1:W2:Y:S02]  /*9e10*/  SYNCS.PHASECHK.TRANS64.TRYWAIT P0, [R0+URZ], R5 ;  /* 0x00000005000075a7 */ /* 0x0022a400080011ff */
[----:B--2---:R-:W-:Y:S05]  /*9e20*/  @!P0 NANOSLEEP.SYNCS 0x989680 ;  /* 0x009896800000895d */ /* 0x004fea0003900000 */
[----:B------:R-:W2:Y:S02]  /*9e30*/  @!P0 SYNCS.PHASECHK.TRANS64 P0, [R0+URZ], R5 ;  /* 0x00000005000085a7 */ /* 0x000ea400080010ff */
[----:B--2---:R-:W-:Y:S05]  /*9e40*/  @!P0 BRA `(.L_x_195) ;  /* 0xfffffffc00f08947 */ /* 0x004fea000383ffff */
[----:B------:R-:W-:Y:S05]  /*9e50*/  BRA `(.L_x_90) ;  /* 0xffffffac006c7947 */ /* 0x000fea000383ffff */
.L_x_95:
[----:B-1----:R-:W-:-:S07]  /*9e60*/  MOV R0, UR4 ;  /* 0x0000000400007c02 */ /* 0x002fce0008000f00 */
.L_x_196:
[----:B-1----:R1:W2:Y:S02]  /*9e70*/  SYNCS.PHASECHK.TRANS64.TRYWAIT P0, [R0+URZ], R3 ;  /* 0x00000003000075a7 */ /* 0x0022a400080011ff */
[----:B--2---:R-:W-:Y:S05]  /*9e80*/  @!P0 NANOSLEEP.SYNCS 0x989680 ;  /* 0x009896800000895d */ /* 0x004fea0003900000 */
[----:B------:R-:W2:Y:S02]  /*9e90*/  @!P0 SYNCS.PHASECHK.TRANS64 P0, [R0+URZ], R3 ;  /* 0x00000003000085a7 */ /* 0x000ea400080010ff */
[----:B--2---:R-:W-:Y:S05]  /*9ea0*/  @!P0 BRA `(.L_x_196) ;  /* 0xfffffffc00f08947 */ /* 0x004fea000383ffff */
[----:B------:R-:W-:Y:S05]  /*9eb0*/  BRA `(.L_x_197) ;  /* 0xffffffb000747947 */ /* 0x000fea000383ffff */
.L_x_98:
[----:B------:R-:W-:-:S07]  /*9ec0*/  MOV R0, UR26 ;  /* 0x0000001a00007c02 */ /* 0x000fce0008000f00 */
.L_x_198:
[----:B-1----:R1:W2:Y:S02]  /*9ed0*/  SYNCS.PHASECHK.TRANS64.TRYWAIT P1, [R0+URZ+0x1a0], R3 ;  /* 0x0001a003000075a7 */ /* 0x0022a400080211ff */
[----:B--2---:R-:W-:Y:S05]  /*9ee0*/  @!P1 NANOSLEEP.SYNCS 0x989680 ;  /* 0x009896800000995d */ /* 0x004fea0003900000 */
[----:B------:R-:W2:Y:S02]  /*9ef0*/  @!P1 SYNCS.PHASECHK.TRANS64 P1, [R0+URZ+0x1a0], R3 ;  /* 0x0001a003000095a7 */ /* 0x000ea400080210ff */
[----:B--2---:R-:W-:Y:S05]  /*9f00*/  @!P1 BRA `(.L_x_198) ;  /* 0xfffffffc00f09947 */ /* 0x004fea000383ffff */
[----:B------:R-:W-:Y:S05]  /*9f10*/  BRA `(.L_x_199) ;  /* 0xffffffb000c07947 */ /* 0x000fea000383ffff */
.L_x_103:
[----:B--2---:R2:W3:Y:S02]  /*9f20*/  SYNCS.PHASECHK.TRANS64.TRYWAIT P0, [R8+URZ+0x140], R5 ;  /* 0x00014005080075a7 */ /* 0x0044e400080011ff */
[----:B---3--:R-:W-:Y:S05]  /*9f30*/  @!P0 NANOSLEEP.SYNCS 0x989680 ;  /* 0x009896800000895d */ /* 0x008fea0003900000 */
[----:B------:R-:W3:Y:S02]  /*9f40*/  @!P0 SYNCS.PHASECHK.TRANS64 P0, [R8+URZ+0x140], R5 ;  /* 0x00014005080085a7 */ /* 0x000ee400080010ff */
[----:B---3--:R-:W-:Y:S05]  /*9f50*/  @!P0 BRA `(.L_x_103) ;  /* 0xfffffffc00f08947 */ /* 0x008fea000383ffff */
[----:B------:R-:W-:Y:S05]  /*9f60*/  BRA `(.L_x_200) ;  /* 0xffffffb400e87947 */ /* 0x000fea000383ffff */
.L_x_106:
[----:B------:R-:W-:Y:S07]  /*9f70*/  MOV R0, UR24 ;  /* 0x0000001800007c02 */ /* 0x000fee0008000f00 */
.L_x_201:
[----:B--2---:R2:W3:Y:S02]  /*9f80*/  SYNCS.PHASECHK.TRANS64.TRYWAIT P1, [R0+URZ+0x138], R5 ;  /* 0x00013805000075a7 */ /* 0x0044e400080211ff */
[----:B---3--:R-:W-:Y:S05]  /*9f90*/  @!P1 NANOSLEEP.SYNCS 0x989680 ;  /* 0x009896800000995d */ /* 0x008fea0003900000 */
[----:B------:R-:W3:Y:S02]  /*9fa0*/  @!P1 SYNCS.PHASECHK.TRANS64 P1, [R0+URZ+0x138], R5 ;  /* 0x00013805000095a7 */ /* 0x000ee400080210ff */
[----:B---3--:R-:W-:Y:S05]  /*9fb0*/  @!P1 BRA `(.L_x_201) ;  /* 0xfffffffc00f09947 */ /* 0x008fea000383ffff */
[----:B------:R-:W-:Y:S05]  /*9fc0*/  BRA `(.L_x_105) ;  /* 0xffffffbc00607947 */ /* 0x000fea000383ffff */
.L_x_109:
[----:B------:R-:W-:Y:S07]  /*9fd0*/  MOV R0, UR4 ;  /* 0x0000000400007c02 */ /* 0x000fee0008000f00 */
.L_x_202:
[----:B--2---:R2:W3:Y:S02]  /*9fe0*/  SYNCS.PHASECHK.TRANS64.TRYWAIT P0, [R0+URZ+0x118], R5 ;  /* 0x00011805000075a7 */ /* 0x0044e400080011ff */
[----:B---3--:R-:W-:Y:S05]  /*9ff0*/  @!P0 NANOSLEEP.SYNCS 0x989680 ;  /* 0x009896800000895d */ /* 0x008fea0003900000 */
[----:B------:R-:W3:Y:S02]  /*a000*/  @!P0 SYNCS.PHASECHK.TRANS64 P0, [R0+URZ+0x118], R5 ;  /* 0x00011805000085a7 */ /* 0x000ee400080010ff */
[----:B---3--:R-:W-:Y:S05]  /*a010*/  @!P0 BRA `(.L_x_202) ;  /* 0xfffffffc00f08947 */ /* 0x008fea000383ffff */
[----:B------:R-:W-:Y:S05]  /*a020*/  BRA `(.L_x_203) ;  /* 0xffffffbc00bc7947 */ /* 0x000fea000383ffff */
.L_x_110:
[----:B------:R-:W-:Y:S07]  /*a030*/  MOV R5, UR5 ;  /* 0x0000000500057c02 */ /* 0x000fee0008000f00 */
.L_x_204:
[----:B--2---:R2:W3:Y:S02]  /*a040*/  SYNCS.PHASECHK.TRANS64.TRYWAIT P0, [R5+URZ+0x118], R0 ;  /* 0x00011800050075a7 */ /* 0x0044e400080011ff */
[----:B---3--:R-:W-:Y:S05]  /*a050*/  @!P0 NANOSLEEP.SYNCS 0x989680 ;  /* 0x009896800000895d */ /* 0x008fea0003900000 */
[----:B------:R-:W3:Y:S02]  /*a060*/  @!P0 SYNCS.PHASECHK.TRANS64 P0, [R5+URZ+0x118], R0 ;  /* 0x00011800050085a7 */ /* 0x000ee400080010ff */
[----:B---3--:R-:W-:Y:S05]  /*a070*/  @!P0 BRA `(.L_x_204) ;  /* 0xfffffffc00f08947 */ /* 0x008fea000383ffff */
[----:B------:R-:W-:Y:S05]  /*a080*/  BRA `(.L_x_205) ;  /* 0xffffffc000247947 */ /* 0x000fea000383ffff */
.L_x_112:
[----:B------:R-:W-:-:S07]  /*a090*/  MOV R0, UR4 ;  /* 0x0000000400007c02 */ /* 0x000fce0008000f00 */
.L_x_206:
[----:B--2---:R2:W3:Y:S02]  /*a0a0*/  SYNCS.PHASECHK.TRANS64.TRYWAIT P0, [R0+URZ], R3 ;  /* 0x00000003000075a7 */ /* 0x0044e400080011ff */
[----:B---3--:R-:W-:Y:S05]  /*a0b0*/  @!P0 NANOSLEEP.SYNCS 0x989680 ;  /* 0x009896800000895d */ /* 0x008fea0003900000 */
[----:B------:R-:W3:Y:S02]  /*a0c0*/  @!P0 SYNCS.PHASECHK.TRANS64 P0, [R0+URZ], R3 ;  /* 0x00000003000085a7 */ /* 0x000ee400080010ff */
[----:B---3--:R-:W-:Y:S05]  /*a0d0*/  @!P0 BRA `(.L_x_206) ;  /* 0xfffffffc00f08947 */ /* 0x008fea000383ffff */
[----:B------:R-:W-:Y:S05]  /*a0e0*/  BRA `(.L_x_207) ;  /* 0xffffffc000b87947 */ /* 0x000fea000383ffff */
.L_x_113:
[----:B------:R-:W-:-:S07]  /*a0f0*/  MOV R0, UR5 ;  /* 0x0000000500007c02 */ /* 0x000fce0008000f00 */
.L_x_208:
[----:B--2---:R2:W3:Y:S02]  /*a100*/  SYNCS.PHASECHK.TRANS64.TRYWAIT P0, [R0+URZ], R3 ;  /* 0x00000003000075a7 */ /* 0x0044e400080011ff */
[----:B---3--:R-:W-:Y:S05]  /*a110*/  @!P0 NANOSLEEP.SYNCS 0x989680 ;  /* 0x009896800000895d */ /* 0x008fea0003900000 */
[----:B------:R-:W3:Y:S02]  /*a120*/  @!P0 SYNCS.PHASECHK.TRANS64 P0, [R0+URZ], R3 ;  /* 0x00000003000085a7 */ /* 0x000ee400080010ff */
[----:B---3--:R-:W-:Y:S05]  /*a130*/  @!P0 BRA `(.L_x_208) ;  /* 0xfffffffc00f08947 */ /* 0x008fea000383ffff */
[----:B------:R-:W-:Y:S05]  /*a140*/  BRA `(.L_x_209) ;  /* 0xffffffc000c47947 */ /* 0x000fea000383ffff */
.L_x_115:
[----:B-1----:R1:W2:Y:S02]  /*a150*/  SYNCS.PHASECHK.TRANS64.TRYWAIT P0, [R0+URZ+0x140], R3 ;  /* 0x00014003000075a7 */ /* 0x0022a400080011ff */
[----:B--2---:R-:W-:Y:S05]  /*a160*/  @!P0 NANOSLEEP.SYNCS 0x989680 ;  /* 0x009896800000895d */ /* 0x004fea0003900000 */
[----:B------:R-:W2:Y:S02]  /*a170*/  @!P0 SYNCS.PHASECHK.TRANS64 P0, [R0+URZ+0x140], R3 ;  /* 0x00014003000085a7 */ /* 0x000ea400080010ff */
[----:B--2---:R-:W-:Y:S05]  /*a180*/  @!P0 BRA `(.L_x_115) ;  /* 0xfffffffc00f08947 */ /* 0x004fea000383ffff */
[----:B------:R-:W-:Y:S05]  /*a190*/  BRA `(.L_x_210) ;  /* 0xffffffc400a87947 */ /* 0x000fea000383ffff */
.L_x_125:
[----:B-1----:R1:W3:Y:S02]  /*a1a0*/  SYNCS.PHASECHK.TRANS64.TRYWAIT P1, [R0+URZ+0x100], R3 ;  /* 0x00010003000075a7 */ /* 0x0022e400080211ff */
[----:B---3--:R-:W-:Y:S05]  /*a1b0*/  @!P1 NANOSLEEP.SYNCS 0x989680 ;  /* 0x009896800000995d */ /* 0x008fea0003900000 */
[----:B------:R-:W3:Y:S02]  /*a1c0*/  @!P1 SYNCS.PHASECHK.TRANS64 P1, [R0+URZ+0x100], R3 ;  /* 0x00010003000095a7 */ /* 0x000ee400080210ff */
[----:B---3--:R-:W-:Y:S05]  /*a1d0*/  @!P1 BRA `(.L_x_125) ;  /* 0xfffffffc00f09947 */ /* 0x008fea000383ffff */
[----:B------:R-:W-:Y:S05]  /*a1e0*/  BRA `(.L_x_124) ;  /* 0xffffffd400487947 */ /* 0x000fea000383ffff */
.L_x_127:
[----:B-1----:R1:W4:Y:S02]  /*a1f0*/  SYNCS.PHASECHK.TRANS64.TRYWAIT P0, [R89+URZ+0x160], R2 ;  /* 0x00016002590075a7 */ /* 0x00232400080011ff */
[----:B----4-:R-:W-:Y:S05]  /*a200*/  @!P0 NANOSLEEP.SYNCS 0x989680 ;  /* 0x009896800000895d */ /* 0x010fea0003900000 */
[----:B------:R-:W4:Y:S02]  /*a210*/  @!P0 SYNCS.PHASECHK.TRANS64 P0, [R89+URZ+0x160], R2 ;  /* 0x00016002590085a7 */ /* 0x000f2400080010ff */
[----:B----4-:R-:W-:Y:S05]  /*a220*/  @!P0 BRA `(.L_x_127) ;  /* 0xfffffffc00f08947 */ /* 0x010fea000383ffff */
[----:B------:R-:W-:Y:S05]  /*a230*/  BRA `(.L_x_126) ;  /* 0xffffffd400807947 */ /* 0x000fea000383ffff */
.L_x_138:
[----:B--2---:R2:W4:Y:S02]  /*a240*/  SYNCS.PHASECHK.TRANS64.TRYWAIT P0, [R2+URZ+0x100], R111 ;  /* 0x0001006f020075a7 */ /* 0x00452400080011ff */
[----:B----4-:R-:W-:Y:S05]  /*a250*/  @!P0 NANOSLEEP.SYNCS 0x989680 ;  /* 0x009896800000895d */ /* 0x010fea0003900000 */
[----:B------:R-:W4:Y:S02]  /*a260*/  @!P0 SYNCS.PHASECHK.TRANS64 P0, [R2+URZ+0x100], R111 ;  /* 0x0001006f020085a7 */ /* 0x000f2400080010ff */
[----:B----4-:R-:W-:Y:S05]  /*a270*/  @!P0 BRA `(.L_x_138) ;  /* 0xfffffffc00f08947 */ /* 0x010fea000383ffff */
[----:B------:R-:W-:Y:S05]  /*a280*/  BRA `(.L_x_137) ;  /* 0xffffffe000707947 */ /* 0x000fea000383ffff */
        .weak           $__internal_0_$__cuda_sm10x_tcgen05_guardrail_trap_col_being_dealloced_not_returned_by_alloc
        .type           $__internal_0_$__cuda_sm10x_tcgen05_guardrail_trap_col_being_dealloced_not_returned_by_alloc,@function
        .size           $__internal_0_$__cuda_sm10x_tcgen05_guardrail_trap_col_being_dealloced_not_returned_by_alloc,($__internal_1_$__cuda_sm10x_tcgen05_guardrail_trap_phase_invalid_during_alloc - $__internal_0_$__cuda_sm10x_tcgen05_guardrail_trap_col_being_dealloced_not_returned_by_alloc)
$__internal_0_$__cuda_sm10x_tcgen05_guardrail_trap_col_being_dealloced_not_returned_by_alloc:
[----:B------:R-:W-:Y:S05]  /*a290*/  BPT.TRAP 0x1 ;  /* 0x000000040000795c */ /* 0x000fea0000300000 */
[----:B------:R-:W-:-:S04]  /*a2a0*/  HFMA2 R3, -RZ, RZ, 0, 0 ;  /* 0x00000000ff037431 */ /* 0x000fc800000001ff */
[----:B------:R-:W-:Y:S05]  /*a2b0*/  RET.REL.NODEC R2 `(_ZN7cutlass13device_kernelINS_4gemm6kernel13GemmUniversalIN4cute5tupleIJiiiiEEENS1_10collective13CollectiveMmaINS1_46MainloopSm100TmaUmmaWarpSpecializedBlockScaledILi16ELi2ELi2ENS5_IJNS4_1CILi2EEENSA_ILi1EEESC_EEEEENS5_IJNSA_ILi256EEENSA_ILi64EEENSA_ILi128EEEEEENS5_IJNS_12float_e2m1_tENS_13float_ue4m3_tEEEENS5_IJNS5_IJlSC_lEEENS4_6LayoutINS5_IJNS5_IJNS5_IJNSA_ILi32EEENSA_ILi4EEEEEEiEEENS5_IJNS5_IJNSA_ILi16EEESP_EEEiEEENS5_IJSC_iEEEEEENS5_IJSU_NS5_IJNS5_IJNSA_ILi0EEESC_EEENSA_ILi512EEEEEENS5_IJSX_iEEEEEEEEEEESL_S14_NS4_8TiledMMAINS4_8MMA_AtomIJNS4_23SM100_MMA_MXF4_2x1SM_SSISJ_SJ_fSK_Li256ELi64ELi16ELNS4_4UMMA5MajorE0ELS19_0ELNS18_7ScaleInE0ELS1A_0EEEEEENSN_INS5_IJSC_SC_SC_EEENS5_IJSX_SX_SX_EEEEENS5_IJNS4_10UnderscoreES1G_S1G_EEEEENS5_IJNS4_18SM100_TMA_2SM_LOADES1J_EEENS5_IJNS4_14ComposedLayoutINS4_7SwizzleILi2ELi4ELi3EEENS4_18smem_ptr_flag_bitsILi4EEENSN_INS5_IJNSA_ILi8EEESH_EEENS5_IJSH_SC_EEEEEEENSN_INS5_IJNS5_IJNS5_IJSQ_SC_EEEST_EEESC_NS5_IJSC_SB_EEEEEENS5_IJNS5_IJNS5_IJST_SZ_EEESY_EEESX_NS5_IJSP_SZ_EEEEEEEEEEEvNS4_8identityENS5_IJS1J_NS4_28SM100_TMA_2SM_LOAD_MULTICASTEEEES24_vS25_EENS_8epilogue10collective18CollectiveEpilogueINS29_23Sm100TmaWarpSpecializedILi3ELi2ELi32ELb1ELb0EEEJNS5_IJSH_SG_SH_EEENS5_IJNSN_ISH_SC_EENSN_ISO_SC_EEEEENS_10bfloat16_tESM_S2I_SM_NS29_6fusion15FusionCallbacksIS2D_NS2J_17LinearCombinationIS2I_fS2I_fLNS_15FloatRoundStyleE2EEES2E_S2H_JEEENS4_5SM1004TMEM4LOAD26SM100_TMEM_LOAD_32dp32b32xENS4_13SM90_TMA_LOADENS1L_IS1N_NS1O_ILi16EEENSN_INS5_IJS1Q_SO_EEENS5_IJSO_SC_EEEEEEENS4_39AutoVectorizingCopyWithAssumedAlignmentILi128EEENS4_14SM90_TMA_STOREES2Y_S30_S30_EEEvvEEEEvNT_6ParamsE) ;  /* 0xffffff5c02507950 */ /* 0x000fea0003c3ffff */
        .weak           $__internal_1_$__cuda_sm10x_tcgen05_guardrail_trap_phase_invalid_during_alloc
        .type           $__internal_1_$__cuda_sm10x_tcgen05_guardrail_trap_phase_invalid_during_alloc,@function
        .size           $__internal_1_$__cuda_sm10x_tcgen05_guardrail_trap_phase_invalid_during_alloc,($__internal_2_$__cuda_sm10x_tcgen05_guardrail_trap_unallocated_columns_being_dealloced - $__internal_1_$__cuda_sm10x_tcgen05_guardrail_trap_phase_invalid_during_alloc)
$__internal_1_$__cuda_sm10x_tcgen05_guardrail_trap_phase_invalid_during_alloc:
[----:B------:R-:W-:Y:S05]  /*a2c0*/  BPT.TRAP 0x1 ;  /* 0x000000040000795c */ /* 0x000fea0000300000 */
[----:B------:R-:W-:-:S04]  /*a2d0*/  MOV R5, 0x0 ;  /* 0x0000000000057802 */ /* 0x000fc80000000f00 */
[----:B------:R-:W-:Y:S05]  /*a2e0*/  RET.REL.NODEC R4 `(_ZN7cutlass13device_kernelINS_4gemm6kernel13GemmUniversalIN4cute5tupleIJiiiiEEENS1_10collective13CollectiveMmaINS1_46MainloopSm100TmaUmmaWarpSpecializedBlockScaledILi16ELi2ELi2ENS5_IJNS4_1CILi2EEENSA_ILi1EEESC_EEEEENS5_IJNSA_ILi256EEENSA_ILi64EEENSA_ILi128EEEEEENS5_IJNS_12float_e2m1_tENS_13float_ue4m3_tEEEENS5_IJNS5_IJlSC_lEEENS4_6LayoutINS5_IJNS5_IJNS5_IJNSA_ILi32EEENSA_ILi4EEEEEEiEEENS5_IJNS5_IJNSA_ILi16EEESP_EEEiEEENS5_IJSC_iEEEEEENS5_IJSU_NS5_IJNS5_IJNSA_ILi0EEESC_EEENSA_ILi512EEEEEENS5_IJSX_iEEEEEEEEEEESL_S14_NS4_8TiledMMAINS4_8MMA_AtomIJNS4_23SM100_MMA_MXF4_2x1SM_SSISJ_SJ_fSK_Li256ELi64ELi16ELNS4_4UMMA5MajorE0ELS19_0ELNS18_7ScaleInE0ELS1A_0EEEEEENSN_INS5_IJSC_SC_SC_EEENS5_IJSX_SX_SX_EEEEENS5_IJNS4_10UnderscoreES1G_S1G_EEEEENS5_IJNS4_18SM100_TMA_2SM_LOADES1J_EEENS5_IJNS4_14ComposedLayoutINS4_7SwizzleILi2ELi4ELi3EEENS4_18smem_ptr_flag_bitsILi4EEENSN_INS5_IJNSA_ILi8EEESH_EEENS5_IJSH_SC_EEEEEEENSN_INS5_IJNS5_IJNS5_IJSQ_SC_EEEST_EEESC_NS5_IJSC_SB_EEEEEENS5_IJNS5_IJNS5_IJST_SZ_EEESY_EEESX_NS5_IJSP_SZ_EEEEEEEEEEEvNS4_8identityENS5_IJS1J_NS4_28SM100_TMA_2SM_LOAD_MULTICASTEEEES24_vS25_EENS_8epilogue10collective18CollectiveEpilogueINS29_23Sm100TmaWarpSpecializedILi3ELi2ELi32ELb1ELb0EEEJNS5_IJSH_SG_SH_EEENS5_IJNSN_ISH_SC_EENSN_ISO_SC_EEEEENS_10bfloat16_tESM_S2I_SM_NS29_6fusion15FusionCallbacksIS2D_NS2J_17LinearCombinationIS2I_fS2I_fLNS_15FloatRoundStyleE2EEES2E_S2H_JEEENS4_5SM1004TMEM4LOAD26SM100_TMEM_LOAD_32dp32b32xENS4_13SM90_TMA_LOADENS1L_IS1N_NS1O_ILi16EEENSN_INS5_IJS1Q_SO_EEENS5_IJSO_SC_EEEEEEENS4_39AutoVectorizingCopyWithAssumedAlignmentILi128EEENS4_14SM90_TMA_STOREES2Y_S30_S30_EEEvvEEEEvNT_6ParamsE) ;  /* 0xffffff5c04447950 */ /* 0x000fea0003c3ffff */
        .weak           $__internal_2_$__cuda_sm10x_tcgen05_guardrail_trap_unallocated_columns_being_dealloced
        .type           $__internal_2_$__cuda_sm10x_tcgen05_guardrail_trap_unallocated_columns_being_dealloced,@function
        .size           $__internal_2_$__cuda_sm10x_tcgen05_guardrail_trap_unallocated_columns_being_dealloced,(.L_x_212 - $__internal_2_$__cuda_sm10x_tcgen05_guardrail_trap_unallocated_columns_being_dealloced)
$__internal_2_$__cuda_sm10x_tcgen05_guardrail_trap_unallocated_columns_being_dealloced:
[----:B------:R-:W-:Y:S05]  /*a2f0*/  BPT.TRAP 0x1 ;  /* 0x000000040000795c */ /* 0x000fea0000300000 */
[----:B------:R-:W-:-:S04]  /*a300*/  HFMA2 R3, -RZ, RZ, 0, 0 ;  /* 0x00000000ff037431 */ /* 0x000fc800000001ff */
[----:B------:R-:W-:Y:S05]  /*a310*/  RET.REL.NODEC R2 `(_ZN7cutlass13device_kernelINS_4gemm6kernel13GemmUniversalIN4cute5tupleIJiiiiEEENS1_10collective13CollectiveMmaINS1_46MainloopSm100TmaUmmaWarpSpecializedBlockScaledILi16ELi2ELi2ENS5_IJNS4_1CILi2EEENSA_ILi1EEESC_EEEEENS5_IJNSA_ILi256EEENSA_ILi64EEENSA_ILi128EEEEEENS5_IJNS_12float_e2m1_tENS_13float_ue4m3_tEEEENS5_IJNS5_IJlSC_lEEENS4_6LayoutINS5_IJNS5_IJNS5_IJNSA_ILi32EEENSA_ILi4EEEEEEiEEENS5_IJNS5_IJNSA_ILi16EEESP_EEEiEEENS5_IJSC_iEEEEEENS5_IJSU_NS5_IJNS5_IJNSA_ILi0EEESC_EEENSA_ILi512EEEEEENS5_IJSX_iEEEEEEEEEEESL_S14_NS4_8TiledMMAINS4_8MMA_AtomIJNS4_23SM100_MMA_MXF4_2x1SM_SSISJ_SJ_fSK_Li256ELi64ELi16ELNS4_4UMMA5MajorE0ELS19_0ELNS18_7ScaleInE0ELS1A_0EEEEEENSN_INS5_IJSC_SC_SC_EEENS5_IJSX_SX_SX_EEEEENS5_IJNS4_10UnderscoreES1G_S1G_EEEEENS5_IJNS4_18SM100_TMA_2SM_LOADES1J_EEENS5_IJNS4_14ComposedLayoutINS4_7SwizzleILi2ELi4ELi3EEENS4_18smem_ptr_flag_bitsILi4EEENSN_INS5_IJNSA_ILi8EEESH_EEENS5_IJSH_SC_EEEEEEENSN_INS5_IJNS5_IJNS5_IJSQ_SC_EEEST_EEESC_NS5_IJSC_SB_EEEEEENS5_IJNS5_IJNS5_IJST_SZ_EEESY_EEESX_NS5_IJSP_SZ_EEEEEEEEEEEvNS4_8identityENS5_IJS1J_NS4_28SM100_TMA_2SM_LOAD_MULTICASTEEEES24_vS25_EENS_8epilogue10collective18CollectiveEpilogueINS29_23Sm100TmaWarpSpecializedILi3ELi2ELi32ELb1ELb0EEEJNS5_IJSH_SG_SH_EEENS5_IJNSN_ISH_SC_EENSN_ISO_SC_EEEEENS_10bfloat16_tESM_S2I_SM_NS29_6fusion15FusionCallbacksIS2D_NS2J_17LinearCombinationIS2I_fS2I_fLNS_15FloatRoundStyleE2EEES2E_S2H_JEEENS4_5SM1004TMEM4LOAD26SM100_TMEM_LOAD_32dp32b32xENS4_13SM90_TMA_LOADENS1L_IS1N_NS1O_ILi16EEENSN_INS5_IJS1Q_SO_EEENS5_IJSO_SC_EEEEEEENS4_39AutoVectorizingCopyWithAssumedAlignmentILi128EEENS4_14SM90_TMA_STOREES2Y_S30_S30_EEEvvEEEEvNT_6ParamsE) ;  /* 0xffffff5c02387950 */ /* 0x000fea0003c3ffff */
.L_x_211:
[----:B------:R-:W-:-:S00]  /*a320*/  BRA `(.L_x_211) ;  /* 0xfffffffc00fc7947 */ /* 0x000fc0000383ffff */
[----:B------:R-:W-:-:S00]  /*a330*/  NOP ;  /* 0x0000000000007918 */ /* 0x000fc00000000000 */
        /* <DEDUP_REMOVED lines=12> */
.L_x_212:


//--------------------- .nv.global.init           --------------------------
	.section	.nv.global.init,"aw",@progbits
.nv.global.init:
	.type		$str$29,@object
	.size		$str$29,($str$30 - $str$29)
$str$29:
        /*0000*/ 	.byte	0x28, 0x61, 0x64, 0x64, 0x72, 0x65, 0x73, 0x73, 0x20, 0x26, 0x20, 0x6d, 0x61, 0x73, 0x6b, 0x29
        /*0010*/ 	.byte	0x20, 0x3d, 0x3d, 0x20, 0x30, 0x00
	.type		$str$30,@object
	.size		$str$30,($str$26 - $str$30)
$str$30:
        /*0016*/ 	.byte	0x2f, 0x74, 0x6d, 0x70, 0x2f, 0x63, 0x75, 0x74, 0x6c, 0x61, 0x73, 0x73, 0x5f, 0x73, 0x77, 0x65
        /*0026*/ 	.byte	0x65, 0x70, 0x5f, 0x73, 0x72, 0x63, 0x2f, 0x69, 0x6e, 0x63, 0x6c, 0x75, 0x64, 0x65, 0x2f, 0x63
        /*0036*/ 	.byte	0x75, 0x74, 0x65, 0x2f, 0x70, 0x6f, 0x69, 0x6e, 0x74, 0x65, 0x72, 0x5f, 0x66, 0x6c, 0x61, 0x67
        /*0046*/ 	.byte	0x67, 0x65, 0x64, 0x2e, 0x68, 0x70, 0x70, 0x00
	.type		$str$26,@object
	.size		$str$26,($str$25 - $str$26)
$str$26:
        /*004e*/ 	.byte	0x2f, 0x74, 0x6d, 0x70, 0x2f, 0x63, 0x75, 0x74, 0x6c, 0x61, 0x73, 0x73, 0x5f, 0x73, 0x77, 0x65
        /*005e*/ 	.byte	0x65, 0x70, 0x5f, 0x73, 0x72, 0x63, 0x2f, 0x69, 0x6e, 0x63, 0x6c, 0x75, 0x64, 0x65, 0x2f, 0x63
        /*006e*/ 	.byte	0x75, 0x74, 0x65, 0x2f, 0x61, 0x74, 0x6f, 0x6d, 0x2f, 0x63, 0x6f, 0x70, 0x79, 0x5f, 0x74, 0x72
        /*007e*/ 	.byte	0x61, 0x69, 0x74, 0x73, 0x5f, 0x73, 0x6d, 0x31, 0x30, 0x30, 0x2e, 0x68, 0x70, 0x70, 0x00
	.type		$str$25,@object
	.size		$str$25,(__unnamed_1 - $str$25)
$str$25:
        /*008d*/ 	.byte	0x28, 0x28, 0x75, 0x69, 0x6e, 0x74, 0x33, 0x32, 0x5f, 0x74, 0x28, 0x74, 0x68, 0x72, 0x65, 0x61
        /*009d*/ 	.byte	0x64, 0x49, 0x64, 0x78, 0x2e, 0x78, 0x29, 0x20, 0x2f, 0x20, 0x33, 0x32, 0x29, 0x20, 0x25, 0x20
        /*00ad*/ 	.byte	0x34, 0x29, 0x20, 0x3d, 0x3d, 0x20, 0x28, 0x28, 0x28, 0x74, 0x6d, 0x65, 0x6d, 0x5f, 0x61, 0x64
        /*00bd*/ 	.byte	0x64, 0x72, 0x20, 0x3e, 0x3e, 0x20, 0x31, 0x36, 0x29, 0x20, 0x2f, 0x20, 0x33, 0x32, 0x29, 0x20
        /*00cd*/ 	.byte	0x25, 0x20, 0x34, 0x29, 0x00
	.type		__unnamed_1,@object
	.size		__unnamed_1,(__unnamed_2 - __unnamed_1)
__unnamed_1:
        /*00d2*/ 	.byte	0x61, 0x75, 0x74, 0x6f, 0x20, 0x63, 0x75, 0x74, 0x65, 0x3a, 0x3a, 0x61, 0x73, 0x5f, 0x70, 0x6f
        /* <DEDUP_REMOVED lines=24> */
        /*0262*/ 	.byte	0x34, 0x30, 0x39, 0x36, 0x3e, 0x3e, 0x3e, 0x3e, 0x5d, 0x00
	.type		__unnamed_2,@object
	.size		__unnamed_2,(.L_2 - __unnamed_2)
__unnamed_2:
        /* <DEDUP_REMOVED lines=42> */
        /*050c*/ 	.byte	0x3e, 0x3e, 0x5d, 0x00
.L_2:


//--------------------- .nv.shared._ZN7cutlass13device_kernelINS_4gemm6kernel13GemmUniversalIN4cute5tupleIJiiiiEEENS1_10collective13CollectiveMmaINS1_46MainloopSm100TmaUmmaWarpSpecializedBlockScaledILi16ELi2ELi2ENS5_IJNS4_1CILi2EEENSA_ILi1EEESC_EEEEENS5_IJNSA_ILi256EEENSA_ILi64EEENSA_ILi128EEEEEENS5_IJNS_12float_e2m1_tENS_13float_ue4m3_tEEEENS5_IJNS5_IJlSC_lEEENS4_6LayoutINS5_IJNS5_IJNS5_IJNSA_ILi32EEENSA_ILi4EEEEEEiEEENS5_IJNS5_IJNSA_ILi16EEESP_EEEiEEENS5_IJSC_iEEEEEENS5_IJSU_NS5_IJNS5_IJNSA_ILi0EEESC_EEENSA_ILi512EEEEEENS5_IJSX_iEEEEEEEEEEESL_S14_NS4_8TiledMMAINS4_8MMA_AtomIJNS4_23SM100_MMA_MXF4_2x1SM_SSISJ_SJ_fSK_Li256ELi64ELi16ELNS4_4UMMA5MajorE0ELS19_0ELNS18_7ScaleInE0ELS1A_0EEEEEENSN_INS5_IJSC_SC_SC_EEENS5_IJSX_SX_SX_EEEEENS5_IJNS4_10UnderscoreES1G_S1G_EEEEENS5_IJNS4_18SM100_TMA_2SM_LOADES1J_EEENS5_IJNS4_14ComposedLayoutINS4_7SwizzleILi2ELi4ELi3EEENS4_18smem_ptr_flag_bitsILi4EEENSN_INS5_IJNSA_ILi8EEESH_EEENS5_IJSH_SC_EEEEEEENSN_INS5_IJNS5_IJNS5_IJSQ_SC_EEEST_EEESC_NS5_IJSC_SB_EEEEEENS5_IJNS5_IJNS5_IJST_SZ_EEESY_EEESX_NS5_IJSP_SZ_EEEEEEEEEEEvNS4_8identityENS5_IJS1J_NS4_28SM100_TMA_2SM_LOAD_MULTICASTEEEES24_vS25_EENS_8epilogue10collective18CollectiveEpilogueINS29_23Sm100TmaWarpSpecializedILi3ELi2ELi32ELb1ELb0EEEJNS5_IJSH_SG_SH_EEENS5_IJNSN_ISH_SC_EENSN_ISO_SC_EEEEENS_10bfloat16_tESM_S2I_SM_NS29_6fusion15FusionCallbacksIS2D_NS2J_17LinearCombinationIS2I_fS2I_fLNS_15FloatRoundStyleE2EEES2E_S2H_JEEENS4_5SM1004TMEM4LOAD26SM100_TMEM_LOAD_32dp32b32xENS4_13SM90_TMA_LOADENS1L_IS1N_NS1O_ILi16EEENSN_INS5_IJS1Q_SO_EEENS5_IJSO_SC_EEEEEEENS4_39AutoVectorizingCopyWithAssumedAlignmentILi128EEENS4_14SM90_TMA_STOREES2Y_S30_S30_EEEvvEEEEvNT_6ParamsE --------------------------
	.section	.nv.shared._ZN7cutlass13device_kernelINS_4gemm6kernel13GemmUniversalIN4cute5tupleIJiiiiEEENS1_10collective13CollectiveMmaINS1_46MainloopSm100TmaUmmaWarpSpecializedBlockScaledILi16ELi2ELi2ENS5_IJNS4_1CILi2EEENSA_ILi1EEESC_EEEEENS5_IJNSA_ILi256EEENSA_ILi64EEENSA_ILi128EEEEEENS5_IJNS_12float_e2m1_tENS_13float_ue4m3_tEEEENS5_IJNS5_IJlSC_lEEENS4_6LayoutINS5_IJNS5_IJNS5_IJNSA_ILi32EEENSA_ILi4EEEEEEiEEENS5_IJNS5_IJNSA_ILi16EEESP_EEEiEEENS5_IJSC_iEEEEEENS5_IJSU_NS5_IJNS5_IJNSA_ILi0EEESC_EEENSA_ILi512EEEEEENS5_IJSX_iEEEEEEEEEEESL_S14_NS4_8TiledMMAINS4_8MMA_AtomIJNS4_23SM100_MMA_MXF4_2x1SM_SSISJ_SJ_fSK_Li256ELi64ELi16ELNS4_4UMMA5MajorE0ELS19_0ELNS18_7ScaleInE0ELS1A_0EEEEEENSN_INS5_IJSC_SC_SC_EEENS5_IJSX_SX_SX_EEEEENS5_IJNS4_10UnderscoreES1G_S1G_EEEEENS5_IJNS4_18SM100_TMA_2SM_LOADES1J_EEENS5_IJNS4_14ComposedLayoutINS4_7SwizzleILi2ELi4ELi3EEENS4_18smem_ptr_flag_bitsILi4EEENSN_INS5_IJNSA_ILi8EEESH_EEENS5_IJSH_SC_EEEEEEENSN_INS5_IJNS5_IJNS5_IJSQ_SC_EEEST_EEESC_NS5_IJSC_SB_EEEEEENS5_IJNS5_IJNS5_IJST_SZ_EEESY_EEESX_NS5_IJSP_SZ_EEEEEEEEEEEvNS4_8identityENS5_IJS1J_NS4_28SM100_TMA_2SM_LOAD_MULTICASTEEEES24_vS25_EENS_8epilogue10collective18CollectiveEpilogueINS29_23Sm100TmaWarpSpecializedILi3ELi2ELi32ELb1ELb0EEEJNS5_IJSH_SG_SH_EEENS5_IJNSN_ISH_SC_EENSN_ISO_SC_EEEEENS_10bfloat16_tESM_S2I_SM_NS29_6fusion15FusionCallbacksIS2D_NS2J_17LinearCombinationIS2I_fS2I_fLNS_15FloatRoundStyleE2EEES2E_S2H_JEEENS4_5SM1004TMEM4LOAD26SM100_TMEM_LOAD_32dp32b32xENS4_13SM90_TMA_LOADENS1L_IS1N_NS1O_ILi16EEENSN_INS5_IJS1Q_SO_EEENS5_IJSO_SC_EEEEEEENS4_39AutoVectorizingCopyWithAssumedAlignmentILi128EEENS4_14SM90_TMA_STOREES2Y_S30_S30_EEEvvEEEEvNT_6ParamsE,"aw",@nobits
	.sectionflags	@""
	.align	16
	.zero		1024


//--------------------- .nv.shared.reserved.0     --------------------------
	.section	.nv.shared.reserved.0,"aw",@nobits
	.weak		__nv_reservedSMEM_offset_0_alias
	.size		__nv_reservedSMEM_offset_0_alias, 0, 64
	.other		__nv_reservedSMEM_offset_0_alias,@"STO_CUDA_RESERVED_SHARED STV_DEFAULT"
__nv_reservedSMEM_offset_0_alias:
	.zero		0
.nv.shared.reserved.0:
	.zero		64
	.weak		__nv_reservedSMEM_tcgen05_partition
	.type		__nv_reservedSMEM_tcgen05_partition,@object
	.size		__nv_reservedSMEM_tcgen05_partition,(.L_0 - __nv_reservedSMEM_tcgen05_partition)
__nv_reservedSMEM_tcgen05_partition:
	.zero		32
.L_0:


//--------------------- .nv.global                --------------------------
	.section	.nv.global,"aw",@nobits
.nv.global:
	.type		_ZN40_INTERNAL_16585866_4_k_cu_c5d3dd89_236534cute1_E,@object
	.size		_ZN40_INTERNAL_16585866_4_k_cu_c5d3dd89_236534cute1_E,(_ZN40_INTERNAL_16585866_4_k_cu_c5d3dd89_236534cuda3std3__45__cpo6cbeginE - _ZN40_INTERNAL_16585866_4_k_cu_c5d3dd89_236534cute1_E)
_ZN40_INTERNAL_16585866_4_k_cu_c5d3dd89_236534cute1_E:
	.zero		1
	.type		_ZN40_INTERNAL_16585866_4_k_cu_c5d3dd89_236534cuda3std3__45__cpo6cbeginE,@object
	.size		_ZN40_INTERNAL_16585866_4_k_cu_c5d3dd89_236534cuda3std3__45__cpo6cbeginE,(_ZN40_INTERNAL_16585866_4_k_cu_c5d3dd89_236534cuda3std3__48in_placeE - _ZN40_INTERNAL_16585866_4_k_cu_c5d3dd89_236534cuda3std3__45__cpo6cbeginE)
_ZN40_INTERNAL_16585866_4_k_cu_c5d3dd89_236534cuda3std3__45__cpo6cbeginE:
	.zero		1
	.type		_ZN40_INTERNAL_16585866_4_k_cu_c5d3dd89_236534cuda3std3__48in_placeE,@object
	.size		_ZN40_INTERNAL_16585866_4_k_cu_c5d3dd89_236534cuda3std3__48in_placeE,(_ZN40_INTERNAL_16585866_4_k_cu_c5d3dd89_236534cuda3std6ranges3__45__cpo9iter_moveE - _ZN40_INTERNAL_16585866_4_k_cu_c5d3dd89_236534cuda3std3__48in_placeE)
_ZN40_INTERNAL_16585866_4_k_cu_c5d3dd89_236534cuda3std3__48in_placeE:
	.zero		1
	.type		_ZN40_INTERNAL_16585866_4_k_cu_c5d3dd89_236534cuda3std6ranges3__45__cpo9iter_moveE,@object
	.size		_ZN40_INTERNAL_16585866_4_k_cu_c5d3dd89_236534cuda3std6ranges3__45__cpo9iter_moveE,(_ZN40_INTERNAL_16585866_4_k_cu_c5d3dd89_236534cuda3std3__45__cpo5beginE - _ZN40_INTERNAL_16585866_4_k_cu_c5d3dd89_236534cuda3std6ranges3__45__cpo9iter_moveE)
_ZN40_INTERNAL_16585866_4_k_cu_c5d3dd89_236534cuda3std6ranges3__45__cpo9iter_moveE:
	.zero		1
	.type		_ZN40_INTERNAL_16585866_4_k_cu_c5d3dd89_236534cuda3std3__45__cpo5beginE,@object
	.size		_ZN40_INTERNAL_16585866_4_k_cu_c5d3dd89_236534cuda3std3__45__cpo5beginE,(_ZN40_INTERNAL_16585866_4_k_cu_c5d3dd89_236534cuda3std3__442_GLOBAL__N__16585866_4_k_cu_c5d3dd89_236536ignoreE - _ZN40_INTERNAL_16585866_4_k_cu_c5d3dd89_236534cuda3std3__45__cpo5beginE)
_ZN40_INTERNAL_16585866_4_k_cu_c5d3dd89_236534cuda3std3__45__cpo5beginE:
	.zero		1
	.type		_ZN40_INTERNAL_16585866_4_k_cu_c5d3dd89_236534cuda3std3__442_GLOBAL__N__16585866_4_k_cu_c5d3dd89_236536ignoreE,@object
	.size		_ZN40_INTERNAL_16585866_4_k_cu_c5d3dd89_236534cuda3std3__442_GLOBAL__N__16585866_4_k_cu_c5d3dd89_236536ignoreE,(_ZN40_INTERNAL_16585866_4_k_cu_c5d3dd89_236534cute7productE - _ZN40_INTERNAL_16585866_4_k_cu_c5d3dd89_236534cuda3std3__442_GLOBAL__N__16585866_4_k_cu_c5d3dd89_236536ignoreE)
_ZN40_INTERNAL_16585866_4_k_cu_c5d3dd89_236534cuda3std3__442_GLOBAL__N__16585866_4_k_cu_c5d3dd89_236536ignoreE:
	.zero		1
	.type		_ZN40_INTERNAL_16585866_4_k_cu_c5d3dd89_236534cute7productE,@object
	.size		_ZN40_INTERNAL_16585866_4_k_cu_c5d3dd89_236534cute7productE,(_ZN40_INTERNAL_16585866_4_k_cu_c5d3dd89_236534cuda3std3__45__cpo3endE - _ZN40_INTERNAL_16585866_4_k_cu_c5d3dd89_236534cute7productE)
_ZN40_INTERNAL_16585866_4_k_cu_c5d3dd89_236534cute7productE:
	.zero		1
	.type		_ZN40_INTERNAL_16585866_4_k_cu_c5d3dd89_236534cuda3std3__45__cpo3endE,@object
	.size		_ZN40_INTERNAL_16585866_4_k_cu_c5d3dd89_236534cuda3std3__45__cpo3endE,(_ZN40_INTERNAL_16585866_4_k_cu_c5d3dd89_236534cuda3std3__419piecewise_constructE - _ZN40_INTERNAL_16585866_4_k_cu_c5d3dd89_236534cuda3std3__45__cpo3endE)
_ZN40_INTERNAL_16585866_4_k_cu_c5d3dd89_236534cuda3std3__45__cpo3endE:
	.zero		1
	.type		_ZN40_INTERNAL_16585866_4_k_cu_c5d3dd89_236534cuda3std3__419piecewise_constructE,@object
	.size		_ZN40_INTERNAL_16585866_4_k_cu_c5d3dd89_236534cuda3std3__419piecewise_constructE,(_ZN40_INTERNAL_16585866_4_k_cu_c5d3dd89_236534cuda3std3__45__cpo4cendE - _ZN40_INTERNAL_16585866_4_k_cu_c5d3dd89_236534cuda3std3__419piecewise_constructE)
_ZN40_INTERNAL_16585866_4_k_cu_c5d3dd89_236534cuda3std3__419piecewise_constructE:
	.zero		1
	.type		_ZN40_INTERNAL_16585866_4_k_cu_c5d3dd89_236534cuda3std3__45__cpo4cendE,@object
	.size		_ZN40_INTERNAL_16585866_4_k_cu_c5d3dd89_236534cuda3std3__45__cpo4cendE,(_ZN40_INTERNAL_16585866_4_k_cu_c5d3dd89_236534cuda3std6ranges3__45__cpo4swapE - _ZN40_INTERNAL_16585866_4_k_cu_c5d3dd89_236534cuda3std3__45__cpo4cendE)
_ZN40_INTERNAL_16585866_4_k_cu_c5d3dd89_236534cuda3std3__45__cpo4cendE:
	.zero		1
	.type		_ZN40_INTERNAL_16585866_4_k_cu_c5d3dd89_236534cuda3std6ranges3__45__cpo4swapE,@object
	.size		_ZN40_INTERNAL_16585866_4_k_cu_c5d3dd89_236534cuda3std6ranges3__45__cpo4swapE,(.L_10 - _ZN40_INTERNAL_16585866_4_k_cu_c5d3dd89_236534cuda3std6ranges3__45__cpo4swapE)
_ZN40_INTERNAL_16585866_4_k_cu_c5d3dd89_236534cuda3std6ranges3__45__cpo4swapE:
	.zero		1
.L_10:


//--------------------- .nv.constant0._ZN7cutlass13device_kernelINS_4gemm6kernel13GemmUniversalIN4cute5tupleIJiiiiEEENS1_10collective13CollectiveMmaINS1_46MainloopSm100TmaUmmaWarpSpecializedBlockScaledILi16ELi2ELi2ENS5_IJNS4_1CILi2EEENSA_ILi1EEESC_EEEEENS5_IJNSA_ILi256EEENSA_ILi64EEENSA_ILi128EEEEEENS5_IJNS_12float_e2m1_tENS_13float_ue4m3_tEEEENS5_IJNS5_IJlSC_lEEENS4_6LayoutINS5_IJNS5_IJNS5_IJNSA_ILi32EEENSA_ILi4EEEEEEiEEENS5_IJNS5_IJNSA_ILi16EEESP_EEEiEEENS5_IJSC_iEEEEEENS5_IJSU_NS5_IJNS5_IJNSA_ILi0EEESC_EEENSA_ILi512EEEEEENS5_IJSX_iEEEEEEEEEEESL_S14_NS4_8TiledMMAINS4_8MMA_AtomIJNS4_23SM100_MMA_MXF4_2x1SM_SSISJ_SJ_fSK_Li256ELi64ELi16ELNS4_4UMMA5MajorE0ELS19_0ELNS18_7ScaleInE0ELS1A_0EEEEEENSN_INS5_IJSC_SC_SC_EEENS5_IJSX_SX_SX_EEEEENS5_IJNS4_10UnderscoreES1G_S1G_EEEEENS5_IJNS4_18SM100_TMA_2SM_LOADES1J_EEENS5_IJNS4_14ComposedLayoutINS4_7SwizzleILi2ELi4ELi3EEENS4_18smem_ptr_flag_bitsILi4EEENSN_INS5_IJNSA_ILi8EEESH_EEENS5_IJSH_SC_EEEEEEENSN_INS5_IJNS5_IJNS5_IJSQ_SC_EEEST_EEESC_NS5_IJSC_SB_EEEEEENS5_IJNS5_IJNS5_IJST_SZ_EEESY_EEESX_NS5_IJSP_SZ_EEEEEEEEEEEvNS4_8identityENS5_IJS1J_NS4_28SM100_TMA_2SM_LOAD_MULTICASTEEEES24_vS25_EENS_8epilogue10collective18CollectiveEpilogueINS29_23Sm100TmaWarpSpecializedILi3ELi2ELi32ELb1ELb0EEEJNS5_IJSH_SG_SH_EEENS5_IJNSN_ISH_SC_EENSN_ISO_SC_EEEEENS_10bfloat16_tESM_S2I_SM_NS29_6fusion15FusionCallbacksIS2D_NS2J_17LinearCombinationIS2I_fS2I_fLNS_15FloatRoundStyleE2EEES2E_S2H_JEEENS4_5SM1004TMEM4LOAD26SM100_TMEM_LOAD_32dp32b32xENS4_13SM90_TMA_LOADENS1L_IS1N_NS1O_ILi16EEENSN_INS5_IJS1Q_SO_EEENS5_IJSO_SC_EEEEEEENS4_39AutoVectorizingCopyWithAssumedAlignmentILi128EEENS4_14SM90_TMA_STOREES2Y_S30_S30_EEEvvEEEEvNT_6ParamsE --------------------------
	.section	.nv.constant0._ZN7cutlass13device_kernelINS_4gemm6kernel13GemmUniversalIN4cute5tupleIJiiiiEEENS1_10collective13CollectiveMmaINS1_46MainloopSm100TmaUmmaWarpSpecializedBlockScaledILi16ELi2ELi2ENS5_IJNS4_1CILi2EEENSA_ILi1EEESC_EEEEENS5_IJNSA_ILi256EEENSA_ILi64EEENSA_ILi128EEEEEENS5_IJNS_12float_e2m1_tENS_13float_ue4m3_tEEEENS5_IJNS5_IJlSC_lEEENS4_6LayoutINS5_IJNS5_IJNS5_IJNSA_ILi32EEENSA_ILi4EEEEEEiEEENS5_IJNS5_IJNSA_ILi16EEESP_EEEiEEENS5_IJSC_iEEEEEENS5_IJSU_NS5_IJNS5_IJNSA_ILi0EEESC_EEENSA_ILi512EEEEEENS5_IJSX_iEEEEEEEEEEESL_S14_NS4_8TiledMMAINS4_8MMA_AtomIJNS4_23SM100_MMA_MXF4_2x1SM_SSISJ_SJ_fSK_Li256ELi64ELi16ELNS4_4UMMA5MajorE0ELS19_0ELNS18_7ScaleInE0ELS1A_0EEEEEENSN_INS5_IJSC_SC_SC_EEENS5_IJSX_SX_SX_EEEEENS5_IJNS4_10UnderscoreES1G_S1G_EEEEENS5_IJNS4_18SM100_TMA_2SM_LOADES1J_EEENS5_IJNS4_14ComposedLayoutINS4_7SwizzleILi2ELi4ELi3EEENS4_18smem_ptr_flag_bitsILi4EEENSN_INS5_IJNSA_ILi8EEESH_EEENS5_IJSH_SC_EEEEEEENSN_INS5_IJNS5_IJNS5_IJSQ_SC_EEEST_EEESC_NS5_IJSC_SB_EEEEEENS5_IJNS5_IJNS5_IJST_SZ_EEESY_EEESX_NS5_IJSP_SZ_EEEEEEEEEEEvNS4_8identityENS5_IJS1J_NS4_28SM100_TMA_2SM_LOAD_MULTICASTEEEES24_vS25_EENS_8epilogue10collective18CollectiveEpilogueINS29_23Sm100TmaWarpSpecializedILi3ELi2ELi32ELb1ELb0EEEJNS5_IJSH_SG_SH_EEENS5_IJNSN_ISH_SC_EENSN_ISO_SC_EEEEENS_10bfloat16_tESM_S2I_SM_NS29_6fusion15FusionCallbacksIS2D_NS2J_17LinearCombinationIS2I_fS2I_fLNS_15FloatRoundStyleE2EEES2E_S2H_JEEENS4_5SM1004TMEM4LOAD26SM100_TMEM_LOAD_32dp32b32xENS4_13SM90_TMA_LOADENS1L_IS1N_NS1O_ILi16EEENSN_INS5_IJS1Q_SO_EEENS5_IJSO_SC_EEEEEEENS4_39AutoVectorizingCopyWithAssumedAlignmentILi128EEENS4_14SM90_TMA_STOREES2Y_S30_S30_EEEvvEEEEvNT_6ParamsE,"a",@progbits
	.sectionflags	@""
	.align	4
.nv.constant0._ZN7cutlass13device_kernelINS_4gemm6kernel13GemmUniversalIN4cute5tupleIJiiiiEEENS1_10collective13CollectiveMmaINS1_46MainloopSm100TmaUmmaWarpSpecializedBlockScaledILi16ELi2ELi2ENS5_IJNS4_1CILi2EEENSA_ILi1EEESC_EEEEENS5_IJNSA_ILi256EEENSA_ILi64EEENSA_ILi128EEEEEENS5_IJNS_12float_e2m1_tENS_13float_ue4m3_tEEEENS5_IJNS5_IJlSC_lEEENS4_6LayoutINS5_IJNS5_IJNS5_IJNSA_ILi32EEENSA_ILi4EEEEEEiEEENS5_IJNS5_IJNSA_ILi16EEESP_EEEiEEENS5_IJSC_iEEEEEENS5_IJSU_NS5_IJNS5_IJNSA_ILi0EEESC_EEENSA_ILi512EEEEEENS5_IJSX_iEEEEEEEEEEESL_S14_NS4_8TiledMMAINS4_8MMA_AtomIJNS4_23SM100_MMA_MXF4_2x1SM_SSISJ_SJ_fSK_Li256ELi64ELi16ELNS4_4UMMA5MajorE0ELS19_0ELNS18_7ScaleInE0ELS1A_0EEEEEENSN_INS5_IJSC_SC_SC_EEENS5_IJSX_SX_SX_EEEEENS5_IJNS4_10UnderscoreES1G_S1G_EEEEENS5_IJNS4_18SM100_TMA_2SM_LOADES1J_EEENS5_IJNS4_14ComposedLayoutINS4_7SwizzleILi2ELi4ELi3EEENS4_18smem_ptr_flag_bitsILi4EEENSN_INS5_IJNSA_ILi8EEESH_EEENS5_IJSH_SC_EEEEEEENSN_INS5_IJNS5_IJNS5_IJSQ_SC_EEEST_EEESC_NS5_IJSC_SB_EEEEEENS5_IJNS5_IJNS5_IJST_SZ_EEESY_EEESX_NS5_IJSP_SZ_EEEEEEEEEEEvNS4_8identityENS5_IJS1J_NS4_28SM100_TMA_2SM_LOAD_MULTICASTEEEES24_vS25_EENS_8epilogue10collective18CollectiveEpilogueINS29_23Sm100TmaWarpSpecializedILi3ELi2ELi32ELb1ELb0EEEJNS5_IJSH_SG_SH_EEENS5_IJNSN_ISH_SC_EENSN_ISO_SC_EEEEENS_10bfloat16_tESM_S2I_SM_NS29_6fusion15FusionCallbacksIS2D_NS2J_17LinearCombinationIS2I_fS2I_fLNS_15FloatRoundStyleE2EEES2E_S2H_JEEENS4_5SM1004TMEM4LOAD26SM100_TMEM_LOAD_32dp32b32xENS4_13SM90_TMA_LOADENS1L_IS1N_NS1O_ILi16EEENSN_INS5_IJS1Q_SO_EEENS5_IJSO_SC_EEEEEEENS4_39AutoVectorizingCopyWithAssumedAlignmentILi128EEENS4_14SM90_TMA_STOREES2Y_S30_S30_EEEvvEEEEvNT_6ParamsE:
	.zero		3968


//--------------------- SYMBOLS --------------------------

	.type		.nv.reservedSmem.offset0,@object
	.size		.nv.reservedSmem.offset0,0x4
	.type		.nv.reservedSmem.cap,@object
	.size		.nv.reservedSmem.cap,0x4
	.type		__assertfail,@function
